//
// Generated by NVIDIA NVVM Compiler
//
// Compiler Build ID: CL-36424714
// Cuda compilation tools, release 13.0, V13.0.88
// Based on NVVM 20.0.0
//

.version 9.0
.target sm_100
.address_size 64

	// .globl	_Z14spmm_rowGatherPKfS0_S0_Pfiii
.extern .shared .align 16 .b8 smem[];

.visible .entry _Z14spmm_rowGatherPKfS0_S0_Pfiii(
	.param .u64 .ptr .align 1 _Z14spmm_rowGatherPKfS0_S0_Pfiii_param_0,
	.param .u64 .ptr .align 1 _Z14spmm_rowGatherPKfS0_S0_Pfiii_param_1,
	.param .u64 .ptr .align 1 _Z14spmm_rowGatherPKfS0_S0_Pfiii_param_2,
	.param .u64 .ptr .align 1 _Z14spmm_rowGatherPKfS0_S0_Pfiii_param_3,
	.param .u32 _Z14spmm_rowGatherPKfS0_S0_Pfiii_param_4,
	.param .u32 _Z14spmm_rowGatherPKfS0_S0_Pfiii_param_5,
	.param .u32 _Z14spmm_rowGatherPKfS0_S0_Pfiii_param_6
)
.maxntid 128
.minnctapersm 2
{
	.reg .pred 	%p<13>;
	.reg .b32 	%r<36>;
	.reg .b32 	%f<30>;
	.reg .b64 	%rd<27>;

	ld.param.u64 	%rd5, [_Z14spmm_rowGatherPKfS0_S0_Pfiii_param_0];
	ld.param.u64 	%rd6, [_Z14spmm_rowGatherPKfS0_S0_Pfiii_param_1];
	ld.param.u64 	%rd7, [_Z14spmm_rowGatherPKfS0_S0_Pfiii_param_2];
	ld.param.u64 	%rd8, [_Z14spmm_rowGatherPKfS0_S0_Pfiii_param_3];
	ld.param.u32 	%r16, [_Z14spmm_rowGatherPKfS0_S0_Pfiii_param_4];
	ld.param.u32 	%r17, [_Z14spmm_rowGatherPKfS0_S0_Pfiii_param_5];
	ld.param.u32 	%r18, [_Z14spmm_rowGatherPKfS0_S0_Pfiii_param_6];
	mov.u32 	%r1, %tid.x;
	and.b32  	%r2, %r1, 31;
	shr.u32 	%r19, %r1, 5;
	mov.u32 	%r20, %ctaid.x;
	shl.b32 	%r21, %r20, 2;
	or.b32  	%r3, %r21, %r19;
	setp.ge.s32 	%p1, %r3, %r18;
	@%p1 bra 	$L__BB0_15;
	mov.u32 	%r22, %ctaid.y;
	shl.b32 	%r23, %r22, 7;
	and.b32  	%r24, %r1, 96;
	or.b32  	%r25, %r23, %r24;
	or.b32  	%r4, %r25, %r2;
	cvt.s64.s32 	%rd1, %r3;
	mul.wide.s32 	%rd9, %r17, %r3;
	shl.b64 	%rd10, %rd9, 2;
	add.s64 	%rd2, %rd6, %rd10;
	setp.ge.s32 	%p2, %r2, %r17;
	mov.f32 	%f23, 0f00000000;
	@%p2 bra 	$L__BB0_3;
	mul.wide.u32 	%rd12, %r2, 4;
	add.s64 	%rd11, %rd2, %rd12;
	// begin inline asm
	ld.global.nc.f32 %f23, [%rd11];
	// end inline asm
$L__BB0_3:
	add.s32 	%r26, %r17, 31;
	shr.s32 	%r5, %r26, 5;
	setp.lt.s32 	%p3, %r5, 1;
	mov.f32 	%f27, 0f00000000;
	@%p3 bra 	$L__BB0_13;
	or.b32  	%r6, %r2, 32;
	cvt.u64.u32 	%rd3, %r4;
	cvt.u64.u32 	%rd4, %r16;
	mov.f32 	%f27, 0f00000000;
	mov.b32 	%r34, 0;
$L__BB0_5:
	shl.b32 	%r8, %r34, 5;
	add.s32 	%r28, %r6, %r8;
	setp.ge.s32 	%p4, %r28, %r17;
	mov.f32 	%f25, 0f00000000;
	@%p4 bra 	$L__BB0_7;
	add.s32 	%r29, %r2, %r8;
	mul.wide.u32 	%rd14, %r29, 4;
	add.s64 	%rd15, %rd2, %rd14;
	add.s64 	%rd13, %rd15, 128;
	// begin inline asm
	ld.global.nc.f32 %f25, [%rd13];
	// end inline asm
$L__BB0_7:
	setp.neu.f32 	%p5, %f23, 0f00000000;
	mov.b32 	%r30, -1;
	vote.sync.ballot.b32 	%r35, %p5, %r30;
	setp.eq.s32 	%p7, %r35, 0;
	@%p7 bra 	$L__BB0_12;
	mov.b32 	%r10, %f23;
$L__BB0_9:
	setp.ge.s32 	%p8, %r4, %r16;
	brev.b32 	%r31, %r35;
	bfind.shiftamt.u32 	%r12, %r31;
	add.s32 	%r32, %r35, -1;
	and.b32  	%r35, %r32, %r35;
	shfl.sync.idx.b32	%r14|%p9, %r10, %r12, 31, -1;
	@%p8 bra 	$L__BB0_11;
	mov.b32 	%f19, %r14;
	add.s32 	%r33, %r8, %r12;
	cvt.s64.s32 	%rd17, %r33;
	mad.lo.s64 	%rd18, %rd17, %rd4, %rd3;
	shl.b64 	%rd19, %rd18, 2;
	add.s64 	%rd16, %rd5, %rd19;
	// begin inline asm
	ld.global.nc.f32 %f18, [%rd16];
	// end inline asm
	fma.rn.f32 	%f27, %f18, %f19, %f27;
$L__BB0_11:
	setp.ne.s32 	%p10, %r35, 0;
	@%p10 bra 	$L__BB0_9;
$L__BB0_12:
	add.s32 	%r34, %r34, 1;
	setp.ne.s32 	%p11, %r34, %r5;
	mov.f32 	%f23, %f25;
	@%p11 bra 	$L__BB0_5;
$L__BB0_13:
	setp.ge.s32 	%p12, %r4, %r16;
	@%p12 bra 	$L__BB0_15;
	cvt.u64.u32 	%rd21, %r4;
	cvt.u64.u32 	%rd22, %r16;
	mad.lo.s64 	%rd23, %rd22, %rd1, %rd21;
	shl.b64 	%rd24, %rd23, 2;
	add.s64 	%rd20, %rd7, %rd24;
	// begin inline asm
	ld.global.nc.f32 %f20, [%rd20];
	// end inline asm
	add.f32 	%f21, %f27, %f20;
	cvta.to.global.u64 	%rd25, %rd8;
	add.s64 	%rd26, %rd25, %rd24;
	st.global.f32 	[%rd26], %f21;
$L__BB0_15:
	ret;

}
	// .globl	_Z17spmm_rowGather_tcPKfS0_S0_Pfiii
.visible .entry _Z17spmm_rowGather_tcPKfS0_S0_Pfiii(
	.param .u64 .ptr .align 1 _Z17spmm_rowGather_tcPKfS0_S0_Pfiii_param_0,
	.param .u64 .ptr .align 1 _Z17spmm_rowGather_tcPKfS0_S0_Pfiii_param_1,
	.param .u64 .ptr .align 1 _Z17spmm_rowGather_tcPKfS0_S0_Pfiii_param_2,
	.param .u64 .ptr .align 1 _Z17spmm_rowGather_tcPKfS0_S0_Pfiii_param_3,
	.param .u32 _Z17spmm_rowGather_tcPKfS0_S0_Pfiii_param_4,
	.param .u32 _Z17spmm_rowGather_tcPKfS0_S0_Pfiii_param_5,
	.param .u32 _Z17spmm_rowGather_tcPKfS0_S0_Pfiii_param_6
)
.maxntid 256
.minnctapersm 2
{
	.reg .pred 	%p<47>;
	.reg .b32 	%r<141>;
	.reg .b32 	%f<178>;
	.reg .b64 	%rd<73>;

	ld.param.u64 	%rd11, [_Z17spmm_rowGather_tcPKfS0_S0_Pfiii_param_0];
	ld.param.u64 	%rd12, [_Z17spmm_rowGather_tcPKfS0_S0_Pfiii_param_1];
	ld.param.u64 	%rd13, [_Z17spmm_rowGather_tcPKfS0_S0_Pfiii_param_2];
	ld.param.u64 	%rd14, [_Z17spmm_rowGather_tcPKfS0_S0_Pfiii_param_3];
	ld.param.u32 	%r40, [_Z17spmm_rowGather_tcPKfS0_S0_Pfiii_param_4];
	ld.param.u32 	%r41, [_Z17spmm_rowGather_tcPKfS0_S0_Pfiii_param_5];
	ld.param.u32 	%r42, [_Z17spmm_rowGather_tcPKfS0_S0_Pfiii_param_6];
	mov.u32 	%r43, %ctaid.y;
	shl.b32 	%r1, %r43, 4;
	mov.u32 	%r44, %ctaid.x;
	shl.b32 	%r2, %r44, 4;
	setp.lt.s32 	%p1, %r41, 1;
	mov.f32 	%f170, 0f00000000;
	mov.f32 	%f171, %f170;
	mov.f32 	%f172, %f170;
	mov.f32 	%f173, %f170;
	mov.f32 	%f174, %f170;
	mov.f32 	%f175, %f170;
	mov.f32 	%f176, %f170;
	mov.f32 	%f177, %f170;
	@%p1 bra 	$L__BB1_37;
	add.s32 	%r3, %r41, 7;
	shr.u32 	%r4, %r3, 3;
	mov.u32 	%r5, %tid.x;
	and.b32  	%r46, %r5, 15;
	shr.u32 	%r6, %r5, 4;
	add.s32 	%r47, %r1, %r46;
	cvt.u64.u32 	%rd1, %r47;
	shl.b32 	%r48, %r5, 3;
	and.b32  	%r49, %r48, 120;
	add.s32 	%r50, %r49, %r6;
	shl.b32 	%r51, %r50, 2;
	mov.u32 	%r52, smem;
	add.s32 	%r7, %r52, %r51;
	and.b32  	%r8, %r5, 7;
	shr.u32 	%r53, %r5, 3;
	add.s32 	%r9, %r2, %r53;
	cvt.s64.s32 	%rd15, %r9;
	cvt.u64.u32 	%rd16, %r41;
	mul.lo.s64 	%rd2, %rd16, %rd15;
	shl.b32 	%r54, %r5, 4;
	and.b32  	%r55, %r54, 112;
	add.s32 	%r56, %r55, %r53;
	shl.b32 	%r57, %r56, 2;
	add.s32 	%r58, %r52, %r57;
	add.s32 	%r10, %r58, 512;
	and.b32  	%r11, %r4, 3;
	setp.lt.u32 	%p2, %r41, 25;
	mov.b32 	%r137, 0;
	mov.f32 	%f170, 0f00000000;
	@%p2 bra 	$L__BB1_28;
	and.b32  	%r137, %r4, 268435452;
	and.b32  	%r60, %r4, 268435452;
	neg.s32 	%r136, %r60;
	or.b32  	%r135, %r8, 16;
	or.b32  	%r134, %r6, 16;
	mov.f32 	%f170, 0f00000000;
	mov.f32 	%f171, %f170;
	mov.f32 	%f172, %f170;
	mov.f32 	%f173, %f170;
	mov.f32 	%f174, %f170;
	mov.f32 	%f175, %f170;
	mov.f32 	%f176, %f170;
	mov.f32 	%f177, %f170;
$L__BB1_3:
	setp.gt.u32 	%p3, %r5, 127;
	@%p3 bra 	$L__BB1_9;
	cvt.u32.u64 	%r61, %rd1;
	setp.ge.s32 	%p4, %r61, %r40;
	add.s32 	%r19, %r134, -16;
	setp.ge.s32 	%p5, %r19, %r41;
	mov.f32 	%f136, 0f00000000;
	or.pred  	%p6, %p4, %p5;
	@%p6 bra 	$L__BB1_6;
	mul.wide.u32 	%rd18, %r19, %r40;
	add.s64 	%rd19, %rd18, %rd1;
	shl.b64 	%rd20, %rd19, 2;
	add.s64 	%rd17, %rd11, %rd20;
	// begin inline asm
	ld.global.nc.f32 %f136, [%rd17];
	// end inline asm
$L__BB1_6:
	setp.ge.s32 	%p7, %r9, %r42;
	st.shared.f32 	[%r7], %f136;
	add.s32 	%r20, %r135, -16;
	setp.ge.s32 	%p8, %r20, %r41;
	mov.f32 	%f137, 0f00000000;
	or.pred  	%p9, %p8, %p7;
	@%p9 bra 	$L__BB1_8;
	cvt.u64.u32 	%rd22, %r20;
	add.s64 	%rd23, %rd2, %rd22;
	shl.b64 	%rd24, %rd23, 2;
	add.s64 	%rd21, %rd12, %rd24;
	// begin inline asm
	ld.global.nc.f32 %f137, [%rd21];
	// end inline asm
$L__BB1_8:
	st.shared.f32 	[%r10], %f137;
$L__BB1_9:
	setp.gt.u32 	%p10, %r5, 127;
	bar.sync 	0;
	cvt.u64.u32 	%rd25, %r52;
	cvta.shared.u64 	%rd26, %rd25;
	mov.b32 	%r63, 8;
	wmma.load.a.sync.aligned.row.m16n16k8.tf32 	{%r64, %r65, %r66, %r67}, [%rd26], %r63;
	mov.b32 	%r68, 16;
	wmma.load.b.sync.aligned.row.m16n16k8.tf32 	{%r69, %r70, %r71, %r72}, [%rd26+512], %r68;
	wmma.mma.sync.aligned.row.row.m16n16k8.f32.tf32.tf32.f32 {%f13, %f14, %f15, %f16, %f17, %f18, %f19, %f20}, {%r64, %r65, %r66, %r67}, {%r69, %r70, %r71, %r72}, {%f177, %f176, %f175, %f174, %f173, %f172, %f171, %f170};
	bar.sync 	0;
	add.s32 	%r73, %r135, -16;
	cvt.u64.u32 	%rd27, %r73;
	add.s64 	%rd28, %rd2, %rd27;
	shl.b64 	%rd29, %rd28, 2;
	add.s64 	%rd3, %rd12, %rd29;
	@%p10 bra 	$L__BB1_15;
	cvt.u32.u64 	%r74, %rd1;
	setp.ge.s32 	%p11, %r74, %r40;
	add.s32 	%r21, %r134, -8;
	setp.ge.s32 	%p12, %r21, %r41;
	mov.f32 	%f138, 0f00000000;
	or.pred  	%p13, %p11, %p12;
	@%p13 bra 	$L__BB1_12;
	mul.wide.u32 	%rd31, %r21, %r40;
	add.s64 	%rd32, %rd31, %rd1;
	shl.b64 	%rd33, %rd32, 2;
	add.s64 	%rd30, %rd11, %rd33;
	// begin inline asm
	ld.global.nc.f32 %f138, [%rd30];
	// end inline asm
$L__BB1_12:
	setp.ge.s32 	%p14, %r9, %r42;
	st.shared.f32 	[%r7], %f138;
	add.s32 	%r75, %r135, -8;
	setp.ge.s32 	%p15, %r75, %r41;
	mov.f32 	%f139, 0f00000000;
	or.pred  	%p16, %p15, %p14;
	@%p16 bra 	$L__BB1_14;
	add.s64 	%rd34, %rd3, 32;
	// begin inline asm
	ld.global.nc.f32 %f139, [%rd34];
	// end inline asm
$L__BB1_14:
	st.shared.f32 	[%r10], %f139;
$L__BB1_15:
	setp.gt.u32 	%p17, %r5, 127;
	bar.sync 	0;
	cvta.shared.u64 	%rd36, %rd25;
	mov.b32 	%r77, 8;
	wmma.load.a.sync.aligned.row.m16n16k8.tf32 	{%r78, %r79, %r80, %r81}, [%rd36], %r77;
	mov.b32 	%r82, 16;
	wmma.load.b.sync.aligned.row.m16n16k8.tf32 	{%r83, %r84, %r85, %r86}, [%rd36+512], %r82;
	wmma.mma.sync.aligned.row.row.m16n16k8.f32.tf32.tf32.f32 {%f25, %f26, %f27, %f28, %f29, %f30, %f31, %f32}, {%r78, %r79, %r80, %r81}, {%r83, %r84, %r85, %r86}, {%f13, %f14, %f15, %f16, %f17, %f18, %f19, %f20};
	bar.sync 	0;
	@%p17 bra 	$L__BB1_21;
	cvt.u32.u64 	%r87, %rd1;
	setp.ge.s32 	%p18, %r87, %r40;
	setp.ge.s32 	%p19, %r134, %r41;
	mov.f32 	%f140, 0f00000000;
	or.pred  	%p20, %p18, %p19;
	@%p20 bra 	$L__BB1_18;
	mul.wide.u32 	%rd38, %r134, %r40;
	add.s64 	%rd39, %rd38, %rd1;
	shl.b64 	%rd40, %rd39, 2;
	add.s64 	%rd37, %rd11, %rd40;
	// begin inline asm
	ld.global.nc.f32 %f140, [%rd37];
	// end inline asm
$L__BB1_18:
	setp.ge.s32 	%p21, %r9, %r42;
	st.shared.f32 	[%r7], %f140;
	setp.ge.s32 	%p22, %r135, %r41;
	mov.f32 	%f141, 0f00000000;
	or.pred  	%p23, %p22, %p21;
	@%p23 bra 	$L__BB1_20;
	add.s64 	%rd41, %rd3, 64;
	// begin inline asm
	ld.global.nc.f32 %f141, [%rd41];
	// end inline asm
$L__BB1_20:
	st.shared.f32 	[%r10], %f141;
$L__BB1_21:
	setp.gt.u32 	%p24, %r5, 127;
	bar.sync 	0;
	cvta.shared.u64 	%rd43, %rd25;
	mov.b32 	%r89, 8;
	wmma.load.a.sync.aligned.row.m16n16k8.tf32 	{%r90, %r91, %r92, %r93}, [%rd43], %r89;
	mov.b32 	%r94, 16;
	wmma.load.b.sync.aligned.row.m16n16k8.tf32 	{%r95, %r96, %r97, %r98}, [%rd43+512], %r94;
	wmma.mma.sync.aligned.row.row.m16n16k8.f32.tf32.tf32.f32 {%f37, %f38, %f39, %f40, %f41, %f42, %f43, %f44}, {%r90, %r91, %r92, %r93}, {%r95, %r96, %r97, %r98}, {%f25, %f26, %f27, %f28, %f29, %f30, %f31, %f32};
	bar.sync 	0;
	@%p24 bra 	$L__BB1_27;
	cvt.u32.u64 	%r99, %rd1;
	setp.ge.s32 	%p25, %r99, %r40;
	add.s32 	%r22, %r134, 8;
	setp.ge.s32 	%p26, %r22, %r41;
	mov.f32 	%f142, 0f00000000;
	or.pred  	%p27, %p25, %p26;
	@%p27 bra 	$L__BB1_24;
	mul.wide.u32 	%rd45, %r22, %r40;
	add.s64 	%rd46, %rd45, %rd1;
	shl.b64 	%rd47, %rd46, 2;
	add.s64 	%rd44, %rd11, %rd47;
	// begin inline asm
	ld.global.nc.f32 %f142, [%rd44];
	// end inline asm
$L__BB1_24:
	setp.ge.s32 	%p28, %r9, %r42;
	st.shared.f32 	[%r7], %f142;
	add.s32 	%r100, %r135, 8;
	setp.ge.s32 	%p29, %r100, %r41;
	mov.f32 	%f143, 0f00000000;
	or.pred  	%p30, %p29, %p28;
	@%p30 bra 	$L__BB1_26;
	add.s64 	%rd48, %rd3, 96;
	// begin inline asm
	ld.global.nc.f32 %f143, [%rd48];
	// end inline asm
$L__BB1_26:
	st.shared.f32 	[%r10], %f143;
$L__BB1_27:
	bar.sync 	0;
	cvta.shared.u64 	%rd50, %rd25;
	mov.b32 	%r102, 8;
	wmma.load.a.sync.aligned.row.m16n16k8.tf32 	{%r103, %r104, %r105, %r106}, [%rd50], %r102;
	mov.b32 	%r107, 16;
	wmma.load.b.sync.aligned.row.m16n16k8.tf32 	{%r108, %r109, %r110, %r111}, [%rd50+512], %r107;
	wmma.mma.sync.aligned.row.row.m16n16k8.f32.tf32.tf32.f32 {%f177, %f176, %f175, %f174, %f173, %f172, %f171, %f170}, {%r103, %r104, %r105, %r106}, {%r108, %r109, %r110, %r111}, {%f37, %f38, %f39, %f40, %f41, %f42, %f43, %f44};
	bar.sync 	0;
	add.s32 	%r136, %r136, 4;
	add.s32 	%r135, %r135, 32;
	add.s32 	%r134, %r134, 32;
	setp.ne.s32 	%p31, %r136, 0;
	@%p31 bra 	$L__BB1_3;
$L__BB1_28:
	setp.eq.s32 	%p32, %r11, 0;
	@%p32 bra 	$L__BB1_37;
	shl.b32 	%r112, %r137, 3;
	or.b32  	%r140, %r112, %r8;
	cvt.u64.u32 	%rd51, %r140;
	add.s64 	%rd52, %rd2, %rd51;
	shl.b64 	%rd53, %rd52, 2;
	add.s64 	%rd72, %rd12, %rd53;
	add.s32 	%r139, %r6, %r112;
	mul.wide.u32 	%rd54, %r40, %r139;
	add.s64 	%rd55, %rd54, %rd1;
	shl.b64 	%rd56, %rd55, 2;
	add.s64 	%rd71, %rd11, %rd56;
	mul.wide.u32 	%rd6, %r40, 32;
	neg.s32 	%r138, %r11;
$L__BB1_30:
	.pragma "nounroll";
	setp.gt.u32 	%p33, %r5, 127;
	@%p33 bra 	$L__BB1_36;
	cvt.u32.u64 	%r113, %rd1;
	setp.ge.s32 	%p34, %r113, %r40;
	setp.ge.s32 	%p35, %r139, %r41;
	mov.f32 	%f168, 0f00000000;
	or.pred  	%p36, %p34, %p35;
	@%p36 bra 	$L__BB1_33;
	// begin inline asm
	ld.global.nc.f32 %f168, [%rd71];
	// end inline asm
$L__BB1_33:
	setp.ge.s32 	%p37, %r9, %r42;
	st.shared.f32 	[%r7], %f168;
	setp.ge.s32 	%p38, %r140, %r41;
	mov.f32 	%f169, 0f00000000;
	or.pred  	%p39, %p38, %p37;
	@%p39 bra 	$L__BB1_35;
	// begin inline asm
	ld.global.nc.f32 %f169, [%rd72];
	// end inline asm
$L__BB1_35:
	st.shared.f32 	[%r10], %f169;
$L__BB1_36:
	bar.sync 	0;
	cvt.u64.u32 	%rd59, %r52;
	cvta.shared.u64 	%rd60, %rd59;
	mov.b32 	%r115, 8;
	wmma.load.a.sync.aligned.row.m16n16k8.tf32 	{%r116, %r117, %r118, %r119}, [%rd60], %r115;
	mov.b32 	%r120, 16;
	wmma.load.b.sync.aligned.row.m16n16k8.tf32 	{%r121, %r122, %r123, %r124}, [%rd60+512], %r120;
	wmma.mma.sync.aligned.row.row.m16n16k8.f32.tf32.tf32.f32 {%f177, %f176, %f175, %f174, %f173, %f172, %f171, %f170}, {%r116, %r117, %r118, %r119}, {%r121, %r122, %r123, %r124}, {%f177, %f176, %f175, %f174, %f173, %f172, %f171, %f170};
	bar.sync 	0;
	add.s64 	%rd72, %rd72, 32;
	add.s32 	%r140, %r140, 8;
	add.s64 	%rd71, %rd71, %rd6;
	add.s32 	%r139, %r139, 8;
	add.s32 	%r138, %r138, 1;
	setp.ne.s32 	%p40, %r138, 0;
	@%p40 bra 	$L__BB1_30;
$L__BB1_37:
	setp.ge.s32 	%p41, %r1, %r40;
	setp.ge.s32 	%p42, %r2, %r42;
	or.pred  	%p43, %p41, %p42;
	@%p43 bra 	$L__BB1_40;
	mov.u32 	%r125, smem;
	cvt.u64.u32 	%rd61, %r125;
	cvta.shared.u64 	%rd62, %rd61;
	mov.b32 	%r126, 16;
	wmma.store.d.sync.aligned.row.m16n16k8.f32 	[%rd62+1024], {%f177, %f176, %f175, %f174, %f173, %f172, %f171, %f170}, %r126;
	bar.sync 	0;
	mov.u32 	%r127, %tid.x;
	and.b32  	%r36, %r127, 15;
	shr.u32 	%r128, %r127, 4;
	add.s32 	%r38, %r1, %r36;
	add.s32 	%r39, %r2, %r128;
	setp.ge.s32 	%p44, %r38, %r40;
	setp.ge.s32 	%p45, %r39, %r42;
	or.pred  	%p46, %p44, %p45;
	@%p46 bra 	$L__BB1_40;
	shl.b32 	%r129, %r36, 4;
	add.s32 	%r130, %r129, %r128;
	shl.b32 	%r131, %r130, 2;
	add.s32 	%r133, %r125, %r131;
	ld.shared.f32 	%f126, [%r133+1024];
	cvt.u64.u32 	%rd64, %r38;
	cvt.s64.s32 	%rd65, %r39;
	cvt.u64.u32 	%rd66, %r40;
	mad.lo.s64 	%rd67, %rd66, %rd65, %rd64;
	shl.b64 	%rd68, %rd67, 2;
	add.s64 	%rd63, %rd13, %rd68;
	// begin inline asm
	ld.global.nc.f32 %f125, [%rd63];
	// end inline asm
	add.f32 	%f127, %f126, %f125;
	cvta.to.global.u64 	%rd69, %rd14;
	add.s64 	%rd70, %rd69, %rd68;
	st.global.f32 	[%rd70], %f127;
$L__BB1_40:
	ret;

}


// ===== COMPILED SASS (sm_100) =====

	.target	sm_100

	.elftype	@"ET_EXEC"


//--------------------- .note.nv.tkinfo           --------------------------
	.section	.note.nv.tkinfo,"",@"SHT_NOTE"
	.sectionflags	@"SHF_NOTE_NV_TKINFO"
	.tkinfo
        /*0018*/ 	.word	0x00000002
        /*0030*/ 	.string	""
        /*0030*/ 	.string	"ptxas"
        /*0030*/ 	.string	"Cuda compilation tools, release 13.0, V13.0.88"
        /*0030*/ 	.string	"Build cuda_13.0.r13.0/compiler.36424714_0"
        /*0030*/ 	.string	"-arch sm_100 -m 64 "



//--------------------- .note.nv.cuinfo           --------------------------
	.section	.note.nv.cuinfo,"",@"SHT_NOTE"
	.sectionflags	@"SHF_NOTE_NV_CUINFO"
        /*0018*/ 	.short	0x0002
        /*001a*/ 	.short	0x0064
        /*001c*/ 	.short	0x0082
	.zero		2


//--------------------- .nv.info                  --------------------------
	.section	.nv.info,"",@"SHT_CUDA_INFO"
	.align	4


	//----- nvinfo : EIATTR_REGCOUNT
	.align		4
        /*0000*/ 	.byte	0x04, 0x2f
        /*0002*/ 	.short	(.L_1 - .L_0)
	.align		4
.L_0:
        /*0004*/ 	.word	index@(_Z14spmm_rowGatherPKfS0_S0_Pfiii)
        /*0008*/ 	.word	0x0000001a


	//----- nvinfo : EIATTR_FRAME_SIZE
	.align		4
.L_1:
        /*000c*/ 	.byte	0x04, 0x11
        /*000e*/ 	.short	(.L_3 - .L_2)
	.align		4
.L_2:
        /*0010*/ 	.word	index@(_Z14spmm_rowGatherPKfS0_S0_Pfiii)
        /*0014*/ 	.word	0x00000000


	//----- nvinfo : EIATTR_REGCOUNT
	.align		4
.L_3:
        /*0018*/ 	.byte	0x04, 0x2f
        /*001a*/ 	.short	(.L_5 - .L_4)
	.align		4
.L_4:
        /*001c*/ 	.word	index@(_Z17spmm_rowGather_tcPKfS0_S0_Pfiii)
        /*0020*/ 	.word	0x00000033


	//----- nvinfo : EIATTR_FRAME_SIZE
	.align		4
.L_5:
        /*0024*/ 	.byte	0x04, 0x11
        /*0026*/ 	.short	(.L_7 - .L_6)
	.align		4
.L_6:
        /*0028*/ 	.word	index@(_Z17spmm_rowGather_tcPKfS0_S0_Pfiii)
        /*002c*/ 	.word	0x00000000


	//----- nvinfo : EIATTR_MIN_STACK_SIZE
	.align		4
.L_7:
        /*0030*/ 	.byte	0x04, 0x12
        /*0032*/ 	.short	(.L_9 - .L_8)
	.align		4
.L_8:
        /*0034*/ 	.word	index@(_Z17spmm_rowGather_tcPKfS0_S0_Pfiii)
        /*0038*/ 	.word	0x00000000


	//----- nvinfo : EIATTR_MIN_STACK_SIZE
	.align		4
.L_9:
        /*003c*/ 	.byte	0x04, 0x12
        /*003e*/ 	.short	(.L_11 - .L_10)
	.align		4
.L_10:
        /*0040*/ 	.word	index@(_Z14spmm_rowGatherPKfS0_S0_Pfiii)
        /*0044*/ 	.word	0x00000000
.L_11:


//--------------------- .nv.compat                --------------------------
	.section	.nv.compat,"",@"SHT_CUDA_COMPAT_INFO"
	.align	4
        /*0000*/ 	.byte	0x02, 0x09, 0x00, 0x00, 0x02, 0x02, 0x01, 0x00, 0x02, 0x05, 0x05, 0x00, 0x03, 0x07, 0x01, 0x01
        /*0010*/ 	.byte	0x02, 0x03, 0x00, 0x00, 0x02, 0x06, 0x01, 0x00, 0x04, 0x0b, 0x08, 0x00, 0x09, 0x00, 0x00, 0x00
        /*0020*/ 	.byte	0x00, 0x00, 0x00, 0x00


//--------------------- .nv.info._Z17spmm_rowGather_tcPKfS0_S0_Pfiii --------------------------
	.section	.nv.info._Z17spmm_rowGather_tcPKfS0_S0_Pfiii,"",@"SHT_CUDA_INFO"
	.sectionflags	@""
	.align	4


	//----- nvinfo : EIATTR_CUDA_API_VERSION
	.align		4
        /*0000*/ 	.byte	0x04, 0x37
        /*0002*/ 	.short	(.L_13 - .L_12)
.L_12:
        /*0004*/ 	.word	0x00000082


	//----- nvinfo : EIATTR_KPARAM_INFO
	.align		4
.L_13:
        /*0008*/ 	.byte	0x04, 0x17
        /*000a*/ 	.short	(.L_15 - .L_14)
.L_14:
        /*000c*/ 	.word	0x00000000
        /*0010*/ 	.short	0x0006
        /*0012*/ 	.short	0x0028
        /*0014*/ 	.byte	0x00, 0xf0, 0x11, 0x00


	//----- nvinfo : EIATTR_KPARAM_INFO
	.align		4
.L_15:
        /*0018*/ 	.byte	0x04, 0x17
        /*001a*/ 	.short	(.L_17 - .L_16)
.L_16:
        /*001c*/ 	.word	0x00000000
        /*0020*/ 	.short	0x0005
        /*0022*/ 	.short	0x0024
        /*0024*/ 	.byte	0x00, 0xf0, 0x11, 0x00


	//----- nvinfo : EIATTR_KPARAM_INFO
	.align		4
.L_17:
        /*0028*/ 	.byte	0x04, 0x17
        /*002a*/ 	.short	(.L_19 - .L_18)
.L_18:
        /*002c*/ 	.word	0x00000000
        /*0030*/ 	.short	0x0004
        /*0032*/ 	.short	0x0020
        /*0034*/ 	.byte	0x00, 0xf0, 0x11, 0x00


	//----- nvinfo : EIATTR_KPARAM_INFO
	.align		4
.L_19:
        /*0038*/ 	.byte	0x04, 0x17
        /*003a*/ 	.short	(.L_21 - .L_20)
.L_20:
        /*003c*/ 	.word	0x00000000
        /*0040*/ 	.short	0x0003
        /*0042*/ 	.short	0x0018
        /*0044*/ 	.byte	0x00, 0xf5, 0x21, 0x00


	//----- nvinfo : EIATTR_KPARAM_INFO
	.align		4
.L_21:
        /*0048*/ 	.byte	0x04, 0x17
        /*004a*/ 	.short	(.L_23 - .L_22)
.L_22:
        /*004c*/ 	.word	0x00000000
        /*0050*/ 	.short	0x0002
        /*0052*/ 	.short	0x0010
        /*0054*/ 	.byte	0x00, 0xf5, 0x21, 0x00


	//----- nvinfo : EIATTR_KPARAM_INFO
	.align		4
.L_23:
        /*0058*/ 	.byte	0x04, 0x17
        /*005a*/ 	.short	(.L_25 - .L_24)
.L_24:
        /*005c*/ 	.word	0x00000000
        /*0060*/ 	.short	0x0001
        /*0062*/ 	.short	0x0008
        /*0064*/ 	.byte	0x00, 0xf5, 0x21, 0x00


	//----- nvinfo : EIATTR_KPARAM_INFO
	.align		4
.L_25:
        /*0068*/ 	.byte	0x04, 0x17
        /*006a*/ 	.short	(.L_27 - .L_26)
.L_26:
        /*006c*/ 	.word	0x00000000
        /*0070*/ 	.short	0x0000
        /*0072*/ 	.short	0x0000
        /*0074*/ 	.byte	0x00, 0xf5, 0x21, 0x00


	//----- nvinfo : EIATTR_SPARSE_MMA_MASK
	.align		4
.L_27:
        /*0078*/ 	.byte	0x03, 0x50
        /*007a*/ 	.short	0x0000


	//----- nvinfo : EIATTR_WMMA_USED
	.align		4
        /*007c*/ 	.byte	0x01, 0x2b
	.zero		2


	//----- nvinfo : EIATTR_MAXREG_COUNT
	.align		4
        /*0080*/ 	.byte	0x03, 0x1b
        /*0082*/ 	.short	0x0080


	//----- nvinfo : EIATTR_NUM_BARRIERS
	.align		4
        /*0084*/ 	.byte	0x02, 0x4c
        /*0086*/ 	.byte	0x01
	.zero		1


	//----- nvinfo : EIATTR_MERCURY_ISA_VERSION
	.align		4
        /*0088*/ 	.byte	0x03, 0x5f
        /*008a*/ 	.short	0x0101


	//----- nvinfo : EIATTR_VRC_CTA_INIT_COUNT
	.align		4
        /*008c*/ 	.byte	0x02, 0x4a
	.zero		1
	.zero		1


	//----- nvinfo : EIATTR_EXIT_INSTR_OFFSETS
	.align		4
        /*0090*/ 	.byte	0x04, 0x1c
        /*0092*/ 	.short	(.L_29 - .L_28)


	//   ....[0]....
.L_28:
        /*0094*/ 	.word	0x00001380


	//   ....[1]....
        /*0098*/ 	.word	0x00001520


	//   ....[2]....
        /*009c*/ 	.word	0x00001640


	//----- nvinfo : EIATTR_MAX_THREADS
	.align		4
.L_29:
        /*00a0*/ 	.byte	0x04, 0x05
        /*00a2*/ 	.short	(.L_31 - .L_30)
.L_30:
        /*00a4*/ 	.word	0x00000100
        /*00a8*/ 	.word	0x00000001
        /*00ac*/ 	.word	0x00000001


	//----- nvinfo : EIATTR_CRS_STACK_SIZE
	.align		4
.L_31:
        /*00b0*/ 	.byte	0x04, 0x1e
        /*00b2*/ 	.short	(.L_33 - .L_32)
.L_32:
        /*00b4*/ 	.word	0x00000000


	//----- nvinfo : EIATTR_CBANK_PARAM_SIZE
	.align		4
.L_33:
        /*00b8*/ 	.byte	0x03, 0x19
        /*00ba*/ 	.short	0x002c


	//----- nvinfo : EIATTR_PARAM_CBANK
	.align		4
        /*00bc*/ 	.byte	0x04, 0x0a
        /*00be*/ 	.short	(.L_35 - .L_34)
	.align		4
.L_34:
        /*00c0*/ 	.word	index@(.nv.constant0._Z17spmm_rowGather_tcPKfS0_S0_Pfiii)
        /*00c4*/ 	.short	0x0380
        /*00c6*/ 	.short	0x002c


	//----- nvinfo : EIATTR_SW_WAR
	.align		4
.L_35:
        /*00c8*/ 	.byte	0x04, 0x36
        /*00ca*/ 	.short	(.L_37 - .L_36)
.L_36:
        /*00cc*/ 	.word	0x00000008
.L_37:


//--------------------- .nv.info._Z14spmm_rowGatherPKfS0_S0_Pfiii --------------------------
	.section	.nv.info._Z14spmm_rowGatherPKfS0_S0_Pfiii,"",@"SHT_CUDA_INFO"
	.sectionflags	@""
	.align	4


	//----- nvinfo : EIATTR_CUDA_API_VERSION
	.align		4
        /*0000*/ 	.byte	0x04, 0x37
        /*0002*/ 	.short	(.L_39 - .L_38)
.L_38:
        /*0004*/ 	.word	0x00000082


	//----- nvinfo : EIATTR_KPARAM_INFO
	.align		4
.L_39:
        /*0008*/ 	.byte	0x04, 0x17
        /*000a*/ 	.short	(.L_41 - .L_40)
.L_40:
        /*000c*/ 	.word	0x00000000
        /*0010*/ 	.short	0x0006
        /*0012*/ 	.short	0x0028
        /*0014*/ 	.byte	0x00, 0xf0, 0x11, 0x00


	//----- nvinfo : EIATTR_KPARAM_INFO
	.align		4
.L_41:
        /*0018*/ 	.byte	0x04, 0x17
        /*001a*/ 	.short	(.L_43 - .L_42)
.L_42:
        /*001c*/ 	.word	0x00000000
        /*0020*/ 	.short	0x0005
        /*0022*/ 	.short	0x0024
        /*0024*/ 	.byte	0x00, 0xf0, 0x11, 0x00


	//----- nvinfo : EIATTR_KPARAM_INFO
	.align		4
.L_43:
        /*0028*/ 	.byte	0x04, 0x17
        /*002a*/ 	.short	(.L_45 - .L_44)
.L_44:
        /*002c*/ 	.word	0x00000000
        /*0030*/ 	.short	0x0004
        /*0032*/ 	.short	0x0020
        /*0034*/ 	.byte	0x00, 0xf0, 0x11, 0x00


	//----- nvinfo : EIATTR_KPARAM_INFO
	.align		4
.L_45:
        /*0038*/ 	.byte	0x04, 0x17
        /*003a*/ 	.short	(.L_47 - .L_46)
.L_46:
        /*003c*/ 	.word	0x00000000
        /*0040*/ 	.short	0x0003
        /*0042*/ 	.short	0x0018
        /*0044*/ 	.byte	0x00, 0xf5, 0x21, 0x00


	//----- nvinfo : EIATTR_KPARAM_INFO
	.align		4
.L_47:
        /*0048*/ 	.byte	0x04, 0x17
        /*004a*/ 	.short	(.L_49 - .L_48)
.L_48:
        /*004c*/ 	.word	0x00000000
        /*0050*/ 	.short	0x0002
        /*0052*/ 	.short	0x0010
        /*0054*/ 	.byte	0x00, 0xf5, 0x21, 0x00


	//----- nvinfo : EIATTR_KPARAM_INFO
	.align		4
.L_49:
        /*0058*/ 	.byte	0x04, 0x17
        /*005a*/ 	.short	(.L_51 - .L_50)
.L_50:
        /*005c*/ 	.word	0x00000000
        /*0060*/ 	.short	0x0001
        /*0062*/ 	.short	0x0008
        /*0064*/ 	.byte	0x00, 0xf5, 0x21, 0x00


	//----- nvinfo : EIATTR_KPARAM_INFO
	.align		4
.L_51:
        /*0068*/ 	.byte	0x04, 0x17
        /*006a*/ 	.short	(.L_53 - .L_52)
.L_52:
        /*006c*/ 	.word	0x00000000
        /*0070*/ 	.short	0x0000
        /*0072*/ 	.short	0x0000
        /*0074*/ 	.byte	0x00, 0xf5, 0x21, 0x00


	//----- nvinfo : EIATTR_SPARSE_MMA_MASK
	.align		4
.L_53:
        /*0078*/ 	.byte	0x03, 0x50
        /*007a*/ 	.short	0x0000


	//----- nvinfo : EIATTR_MAXREG_COUNT
	.align		4
        /*007c*/ 	.byte	0x03, 0x1b
        /*007e*/ 	.short	0x00ff


	//----- nvinfo : EIATTR_MERCURY_ISA_VERSION
	.align		4
        /*0080*/ 	.byte	0x03, 0x5f
        /*0082*/ 	.short	0x0101


	//----- nvinfo : EIATTR_COOP_GROUP_MASK_REGIDS
	.align		4
        /*0084*/ 	.byte	0x04, 0x29
        /*0086*/ 	.short	(.L_55 - .L_54)


	//   ....[0]....
.L_54:
        /*0088*/ 	.word	0xffffffff


	//   ....[1]....
        /*008c*/ 	.word	0xffffffff


	//----- nvinfo : EIATTR_COOP_GROUP_INSTR_OFFSETS
	.align		4
.L_55:
        /*0090*/ 	.byte	0x04, 0x28
        /*0092*/ 	.short	(.L_57 - .L_56)


	//   ....[0]....
.L_56:
        /*0094*/ 	.word	0x000002b0


	//   ....[1]....
        /*0098*/ 	.word	0x00000400


	//----- nvinfo : EIATTR_VRC_CTA_INIT_COUNT
	.align		4
.L_57:
        /*009c*/ 	.byte	0x02, 0x4a
	.zero		1
	.zero		1


	//----- nvinfo : EIATTR_EXIT_INSTR_OFFSETS
	.align		4
        /*00a0*/ 	.byte	0x04, 0x1c
        /*00a2*/ 	.short	(.L_59 - .L_58)


	//   ....[0]....
.L_58:
        /*00a4*/ 	.word	0x00000080


	//   ....[1]....
        /*00a8*/ 	.word	0x00000490


	//   ....[2]....
        /*00ac*/ 	.word	0x00000570


	//----- nvinfo : EIATTR_MAX_THREADS
	.align		4
.L_59:
        /*00b0*/ 	.byte	0x04, 0x05
        /*00b2*/ 	.short	(.L_61 - .L_60)
.L_60:
        /*00b4*/ 	.word	0x00000080
        /*00b8*/ 	.word	0x00000001
        /*00bc*/ 	.word	0x00000001


	//----- nvinfo : EIATTR_CBANK_PARAM_SIZE
	.align		4
.L_61:
        /*00c0*/ 	.byte	0x03, 0x19
        /*00c2*/ 	.short	0x002c


	//----- nvinfo : EIATTR_PARAM_CBANK
	.align		4
        /*00c4*/ 	.byte	0x04, 0x0a
        /*00c6*/ 	.short	(.L_63 - .L_62)
	.align		4
.L_62:
        /*00c8*/ 	.word	index@(.nv.constant0._Z14spmm_rowGatherPKfS0_S0_Pfiii)
        /*00cc*/ 	.short	0x0380
        /*00ce*/ 	.short	0x002c


	//----- nvinfo : EIATTR_SW_WAR
	.align		4
.L_63:
        /*00d0*/ 	.byte	0x04, 0x36
        /*00d2*/ 	.short	(.L_65 - .L_64)
.L_64:
        /*00d4*/ 	.word	0x00000008
.L_65:


//--------------------- .nv.callgraph             --------------------------
	.section	.nv.callgraph,"",@"SHT_CUDA_CALLGRAPH"
	.align	4
	.sectionentsize	8
	.align		4
        /*0000*/ 	.word	0x00000000
	.align		4
        /*0004*/ 	.word	0xffffffff
	.align		4
        /*0008*/ 	.word	0x00000000
	.align		4
        /*000c*/ 	.word	0xfffffffe
	.align		4
        /*0010*/ 	.word	0x00000000
	.align		4
        /*0014*/ 	.word	0xfffffffd
	.align		4
        /*0018*/ 	.word	0x00000000
	.align		4
        /*001c*/ 	.word	0xfffffffc


//--------------------- .text._Z17spmm_rowGather_tcPKfS0_S0_Pfiii --------------------------
	.section	.text._Z17spmm_rowGather_tcPKfS0_S0_Pfiii,"ax",@progbits
	.align	128
        .global         _Z17spmm_rowGather_tcPKfS0_S0_Pfiii
        .type           _Z17spmm_rowGather_tcPKfS0_S0_Pfiii,@function
        .size           _Z17spmm_rowGather_tcPKfS0_S0_Pfiii,(.L_x_20 - _Z17spmm_rowGather_tcPKfS0_S0_Pfiii)
        .other          _Z17spmm_rowGather_tcPKfS0_S0_Pfiii,@"STO_CUDA_ENTRY STV_DEFAULT"
_Z17spmm_rowGather_tcPKfS0_S0_Pfiii:
.text._Z17spmm_rowGather_tcPKfS0_S0_Pfiii:
[----:B------:R-:W-:Y:S01]  /*0000*/  LDC R1, c[0x0][0x37c] ;  /* 0x0000df00ff017b82 */ /* 0x000fe20000000800 */
[----:B------:R-:W0:Y:S07]  /*0010*/  LDCU UR8, c[0x0][0x3a4] ;  /* 0x00007480ff0877ac */ /* 0x000e2e0008000800 */
[----:B------:R-:W1:Y:S01]  /*0020*/  S2UR UR6, SR_CTAID.Y ;  /* 0x00000000000679c3 */ /* 0x000e620000002600 */
[----:B------:R-:W-:Y:S02]  /*0030*/  CS2R R18, SRZ ;  /* 0x0000000000127805 */ /* 0x000fe4000001ff00 */
[----:B------:R-:W-:-:S02]  /*0040*/  CS2R R16, SRZ ;  /* 0x0000000000107805 */ /* 0x000fc4000001ff00 */
[----:B------:R-:W-:Y:S02]  /*0050*/  CS2R R14, SRZ ;  /* 0x00000000000e7805 */ /* 0x000fe4000001ff00 */
[----:B------:R-:W-:Y:S01]  /*0060*/  CS2R R12, SRZ ;  /* 0x00000000000c7805 */ /* 0x000fe2000001ff00 */
[----:B------:R-:W2:Y:S01]  /*0070*/  LDCU.64 UR10, c[0x0][0x358] ;  /* 0x00006b00ff0a77ac */ /* 0x000ea20008000a00 */
[----:B------:R-:W3:Y:S01]  /*0080*/  S2UR UR7, SR_CTAID.X ;  /* 0x00000000000779c3 */ /* 0x000ee20000002500 */
[----:B0-----:R-:W-:Y:S02]  /*0090*/  UISETP.GE.AND UP0, UPT, UR8, 0x1, UPT ;  /* 0x000000010800788c */ /* 0x001fe4000bf06270 */
[----:B-1----:R-:W-:Y:S02]  /*00a0*/  USHF.L.U32 UR6, UR6, 0x4, URZ ;  /* 0x0000000406067899 */ /* 0x002fe400080006ff */
[----:B---3--:R-:W-:-:S05]  /*00b0*/  USHF.L.U32 UR7, UR7, 0x4, URZ ;  /* 0x0000000407077899 */ /* 0x008fca00080006ff */
[----:B--2---:R-:W-:Y:S07]  /*00c0*/  BRA.U !UP0, `(.L_x_0) ;  /* 0x00000011089c7547 */ /* 0x004fee000b800000 */
[----:B------:R-:W0:Y:S01]  /*00d0*/  S2R R0, SR_TID.X ;  /* 0x0000000000007919 */ /* 0x000e220000002100 */
[----:B------:R-:W-:Y:S01]  /*00e0*/  UISETP.GE.U32.AND UP0, UPT, UR8, 0x19, UPT ;  /* 0x000000190800788c */ /* 0x000fe2000bf06070 */
[----:B------:R-:W-:Y:S01]  /*00f0*/  MOV R2, 0x400 ;  /* 0x0000040000027802 */ /* 0x000fe20000000f00 */
[----:B------:R-:W-:Y:S01]  /*0100*/  UIADD3 UR4, UPT, UPT, UR8, 0x7, URZ ;  /* 0x0000000708047890 */ /* 0x000fe2000fffe0ff */
[----:B------:R-:W1:Y:S01]  /*0110*/  S2R R3, SR_CgaCtaId ;  /* 0x0000000000037919 */ /* 0x000e620000008800 */
[----:B------:R-:W-:Y:S02]  /*0120*/  IMAD.MOV.U32 R19, RZ, RZ, RZ ;  /* 0x000000ffff137224 */ /* 0x000fe400078e00ff */
[----:B------:R-:W-:Y:S01]  /*0130*/  USHF.R.U32.HI UR4, URZ, 0x3, UR4 ;  /* 0x00000003ff047899 */ /* 0x000fe20008011604 */
[----:B------:R-:W-:-:S03]  /*0140*/  IMAD.MOV.U32 R23, RZ, RZ, RZ ;  /* 0x000000ffff177224 */ /* 0x000fc600078e00ff */
[----:B------:R-:W-:Y:S01]  /*0150*/  ULOP3.LUT UR5, UR4, 0x3, URZ, 0xc0, !UPT ;  /* 0x0000000304057892 */ /* 0x000fe2000f8ec0ff */
[C---:B0-----:R-:W-:Y:S01]  /*0160*/  IMAD.SHL.U32 R5, R0.reuse, 0x8, RZ ;  /* 0x0000000800057824 */ /* 0x041fe200078e00ff */
[----:B------:R-:W-:Y:S01]  /*0170*/  SHF.R.U32.HI R10, RZ, 0x4, R0 ;  /* 0x00000004ff0a7819 */ /* 0x000fe20000011600 */
[C---:B------:R-:W-:Y:S01]  /*0180*/  IMAD.SHL.U32 R6, R0.reuse, 0x10, RZ ;  /* 0x0000001000067824 */ /* 0x040fe200078e00ff */
[----:B------:R-:W-:Y:S02]  /*0190*/  LEA.HI R4, R0, UR7, RZ, 0x1d ;  /* 0x0000000700047c11 */ /* 0x000fe4000f8fe8ff */
[----:B------:R-:W-:Y:S02]  /*01a0*/  LOP3.LUT R5, R5, 0x78, RZ, 0xc0, !PT ;  /* 0x0000007805057812 */ /* 0x000fe400078ec0ff */
[----:B------:R-:W-:Y:S01]  /*01b0*/  LOP3.LUT R9, R6, 0x70, RZ, 0xc0, !PT ;  /* 0x0000007006097812 */ /* 0x000fe200078ec0ff */
[----:B------:R-:W-:Y:S01]  /*01c0*/  IMAD.WIDE.U32 R20, R4, UR8, RZ ;  /* 0x0000000804147c25 */ /* 0x000fe2000f8e00ff */
[----:B-1----:R-:W-:-:S02]  /*01d0*/  LEA R2, R3, R2, 0x18 ;  /* 0x0000000203027211 */ /* 0x002fc400078ec0ff */
[----:B------:R-:W-:Y:S01]  /*01e0*/  LOP3.LUT R22, R0, 0xf, RZ, 0xc0, !PT ;  /* 0x0000000f00167812 */ /* 0x000fe200078ec0ff */
[----:B------:R-:W-:Y:S01]  /*01f0*/  IMAD.IADD R7, R10, 0x1, R5 ;  /* 0x000000010a077824 */ /* 0x000fe200078e0205 */
[----:B------:R-:W-:Y:S01]  /*0200*/  SHF.R.S32.HI R11, RZ, 0x1f, R4 ;  /* 0x0000001fff0b7819 */ /* 0x000fe20000011404 */
[----:B------:R-:W-:Y:S01]  /*0210*/  IMAD.MOV.U32 R3, RZ, RZ, RZ ;  /* 0x000000ffff037224 */ /* 0x000fe200078e00ff */
[----:B------:R-:W-:Y:S01]  /*0220*/  LEA.HI R9, R0, R9, RZ, 0x1d ;  /* 0x0000000900097211 */ /* 0x000fe200078fe8ff */
[--C-:B------:R-:W-:Y:S02]  /*0230*/  IMAD R6, R7, 0x4, R2.reuse ;  /* 0x0000000407067824 */ /* 0x100fe400078e0202 */
[----:B------:R-:W-:Y:S02]  /*0240*/  VIADD R22, R22, UR6 ;  /* 0x0000000616167c36 */ /* 0x000fe40008000000 */
[----:B------:R-:W-:Y:S02]  /*0250*/  IMAD R5, R11, UR8, R21 ;  /* 0x000000080b057c24 */ /* 0x000fe4000f8e0215 */
[----:B------:R-:W-:Y:S01]  /*0260*/  IMAD R7, R9, 0x4, R2 ;  /* 0x0000000409077824 */ /* 0x000fe200078e0202 */
[----:B------:R-:W-:Y:S06]  /*0270*/  BRA.U !UP0, `(.L_x_1) ;  /* 0x0000000908f07547 */ /* 0x000fec000b800000 */
[----:B------:R-:W-:Y:S01]  /*0280*/  ULOP3.LUT UR4, UR4, 0xffffffc, URZ, 0xc0, !UPT ;  /* 0x0ffffffc04047892 */ /* 0x000fe2000f8ec0ff */
[C---:B------:R-:W-:Y:S02]  /*0290*/  LOP3.LUT R9, R0.reuse, 0x7, RZ, 0xc0, !PT ;  /* 0x0000000700097812 */ /* 0x040fe400078ec0ff */
[----:B------:R-:W-:Y:S02]  /*02a0*/  CS2R R18, SRZ ;  /* 0x0000000000127805 */ /* 0x000fe4000001ff00 */
[----:B------:R-:W-:Y:S02]  /*02b0*/  ISETP.GT.U32.AND P1, PT, R0, 0x7f, PT ;  /* 0x0000007f0000780c */ /* 0x000fe40003f24070 */
[----:B------:R-:W-:Y:S02]  /*02c0*/  CS2R R16, SRZ ;  /* 0x0000000000107805 */ /* 0x000fe4000001ff00 */
[----:B------:R-:W-:Y:S02]  /*02d0*/  LOP3.LUT R8, R10, 0x10, RZ, 0xfc, !PT ;  /* 0x000000100a087812 */ /* 0x000fe400078efcff */
[----:B------:R-:W-:-:S02]  /*02e0*/  CS2R R14, SRZ ;  /* 0x00000000000e7805 */ /* 0x000fc4000001ff00 */
[----:B------:R-:W-:Y:S02]  /*02f0*/  CS2R R12, SRZ ;  /* 0x00000000000c7805 */ /* 0x000fe4000001ff00 */
[----:B------:R-:W-:Y:S01]  /*0300*/  LOP3.LUT R9, R9, 0x10, RZ, 0xfc, !PT ;  /* 0x0000001009097812 */ /* 0x000fe200078efcff */
[----:B------:R-:W-:Y:S01]  /*0310*/  IMAD.U32 R3, RZ, RZ, UR4 ;  /* 0x00000004ff037e24 */ /* 0x000fe2000f8e00ff */
[----:B------:R-:W0:Y:S01]  /*0320*/  LDCU UR9, c[0x0][0x3a8] ;  /* 0x00007500ff0977ac */ /* 0x000e220008000800 */
[----:B------:R-:W1:Y:S01]  /*0330*/  LDCU.64 UR12, c[0x0][0x3a0] ;  /* 0x00007400ff0c77ac */ /* 0x000e620008000a00 */
[----:B------:R-:W2:Y:S01]  /*0340*/  LDCU.64 UR14, c[0x0][0x388] ;  /* 0x00007100ff0e77ac */ /* 0x000ea20008000a00 */
[----:B------:R-:W-:-:S12]  /*0350*/  UIADD3 UR8, UPT, UPT, -UR4, URZ, URZ ;  /* 0x000000ff04087290 */ /* 0x000fd8000fffe1ff */
.L_x_10:
[----:B------:R-:W3:Y:S01]  /*0360*/  S2R R24, SR_LANEID ;  /* 0x0000000000187919 */ /* 0x000ee20000000000 */
[----:B------:R-:W-:Y:S01]  /*0370*/  BSSY.RECONVERGENT B0, `(.L_x_2) ;  /* 0x0000021000007945 */ /* 0x000fe20003800200 */
[----:B------:R-:W4:Y:S01]  /*0380*/  S2R R11, SR_SWINHI ;  /* 0x00000000000b7919 */ /* 0x000f220000002f00 */
[----:B---3--:R-:W-:Y:S02]  /*0390*/  SHF.R.U32.HI R25, RZ, 0x2, R24 ;  /* 0x00000002ff197819 */ /* 0x008fe40000011618 */
[----:B------:R-:W-:Y:S02]  /*03a0*/  LOP3.LUT R26, R24, 0x3, RZ, 0xc0, !PT ;  /* 0x00000003181a7812 */ /* 0x000fe400078ec0ff */
[----:B------:R-:W-:Y:S02]  /*03b0*/  MOV R34, R2 ;  /* 0x0000000200227202 */ /* 0x000fe40000000f00 */
[----:B----4-:R-:W-:Y:S01]  /*03c0*/  MOV R35, R11 ;  /* 0x0000000b00237202 */ /* 0x010fe20000000f00 */
[----:B------:R-:W-:Y:S01]  /*03d0*/  IMAD R31, R25, 0x8, R26 ;  /* 0x00000008191f7824 */ /* 0x000fe200078e021a */
[----:B------:R-:W-:Y:S01]  /*03e0*/  IADD3 R24, P0, PT, R34, 0x200, RZ ;  /* 0x0000020022187810 */ /* 0x000fe20007f1e0ff */
[----:B------:R-:W-:-:S02]  /*03f0*/  IMAD R11, R26, 0x10, R25 ;  /* 0x000000101a0b7824 */ /* 0x000fc400078e0219 */
[----:B------:R-:W-:Y:S02]  /*0400*/  VIADD R41, R31, 0x40 ;  /* 0x000000401f297836 */ /* 0x000fe40000000000 */
[----:B------:R-:W-:Y:S01]  /*0410*/  IMAD.X R25, RZ, RZ, R35, P0 ;  /* 0x000000ffff197224 */ /* 0x000fe200000e0623 */
[----:B------:R-:W-:Y:S07]  /*0420*/  @P1 BRA `(.L_x_3) ;  /* 0x0000000000541947 */ /* 0x000fee0003800000 */
[----:B------:R-:W-:Y:S01]  /*0430*/  VIADD R33, R8, 0xfffffff0 ;  /* 0xfffffff008217836 */ /* 0x000fe20000000000 */
[----:B0-----:R-:W-:Y:S01]  /*0440*/  ISETP.GE.AND P0, PT, R4, UR9, PT ;  /* 0x0000000904007c0c */ /* 0x001fe2000bf06270 */
[----:B------:R-:W-:-:S03]  /*0450*/  VIADD R37, R9, 0xfffffff0 ;  /* 0xfffffff009257836 */ /* 0x000fc60000000000 */
[----:B-1----:R-:W-:Y:S02]  /*0460*/  ISETP.GE.AND P1, PT, R33, UR13, PT ;  /* 0x0000000d21007c0c */ /* 0x002fe4000bf26270 */
[----:B------:R-:W-:Y:S02]  /*0470*/  ISETP.GE.OR P0, PT, R37, UR13, P0 ;  /* 0x0000000d25007c0c */ /* 0x000fe40008706670 */
[----:B------:R-:W-:-:S11]  /*0480*/  ISETP.GE.OR P1, PT, R22, UR12, P1 ;  /* 0x0000000c16007c0c */ /* 0x000fd60008f26670 */
[----:B------:R-:W0:Y:S01]  /*0490*/  @!P0 LDC.64 R26, c[0x0][0x388] ;  /* 0x0000e200ff1a8b82 */ /* 0x000e220000000a00 */
[----:B------:R-:W-:Y:S01]  /*04a0*/  @!P0 IADD3 R30, P2, PT, R37, R20, RZ ;  /* 0x00000014251e8210 */ /* 0x000fe20007f5e0ff */
[----:B------:R-:W-:-:S04]  /*04b0*/  @!P1 IMAD.WIDE.U32 R32, R33, UR12, R22 ;  /* 0x0000000c21209c25 */ /* 0x000fc8000f8e0016 */
[----:B------:R-:W-:Y:S02]  /*04c0*/  @!P0 IMAD.X R36, RZ, RZ, R5, P2 ;  /* 0x000000ffff248224 */ /* 0x000fe400010e0605 */
[----:B------:R-:W1:Y:S01]  /*04d0*/  @!P1 LDC.64 R28, c[0x0][0x380] ;  /* 0x0000e000ff1c9b82 */ /* 0x000e620000000a00 */
[----:B0-----:R-:W-:-:S04]  /*04e0*/  @!P0 LEA R26, P3, R30, R26, 0x2 ;  /* 0x0000001a1e1a8211 */ /* 0x001fc800078610ff */
[----:B------:R-:W-:Y:S01]  /*04f0*/  @!P0 LEA.HI.X R27, R30, R27, R36, 0x2, P3 ;  /* 0x0000001b1e1b8211 */ /* 0x000fe200018f1424 */
[----:B------:R-:W-:Y:S01]  /*0500*/  IMAD.MOV.U32 R30, RZ, RZ, RZ ;  /* 0x000000ffff1e7224 */ /* 0x000fe200078e00ff */
[----:B-1----:R-:W-:-:S05]  /*0510*/  @!P1 LEA R28, P2, R32, R28, 0x2 ;  /* 0x0000001c201c9211 */ /* 0x002fca00078410ff */
[----:B------:R-:W3:Y:S01]  /*0520*/  @!P0 LDG.E.CONSTANT R30, desc[UR10][R26.64] ;  /* 0x0000000a1a1e8981 */ /* 0x000ee2000c1e9900 */
[----:B------:R-:W-:Y:S01]  /*0530*/  @!P1 LEA.HI.X R29, R32, R29, R33, 0x2, P2 ;  /* 0x0000001d201d9211 */ /* 0x000fe200010f1421 */
[----:B------:R-:W-:-:S06]  /*0540*/  IMAD.MOV.U32 R33, RZ, RZ, RZ ;  /* 0x000000ffff217224 */ /* 0x000fcc00078e00ff */
[----:B------:R-:W4:Y:S04]  /*0550*/  @!P1 LDG.E.CONSTANT R33, desc[UR10][R28.64] ;  /* 0x0000000a1c219981 */ /* 0x000f28000c1e9900 */
[----:B----4-:R4:W-:Y:S04]  /*0560*/  STS [R6], R33 ;  /* 0x0000002106007388 */ /* 0x0109e80000000800 */
[----:B---3--:R4:W-:Y:S02]  /*0570*/  STS [R7+0x200], R30 ;  /* 0x0002001e07007388 */ /* 0x0089e40000000800 */
.L_x_3:
[----:B012---:R-:W-:Y:S05]  /*0580*/  BSYNC.RECONVERGENT B0 ;  /* 0x0000000000007941 */ /* 0x007fea0003800200 */
.L_x_2:
[----:B------:R-:W-:Y:S01]  /*0590*/  BAR.SYNC.DEFER_BLOCKING 0x0 ;  /* 0x0000000000007b1d */ /* 0x000fe20000010000 */
[----:B------:R-:W-:Y:S02]  /*05a0*/  VIADD R27, R11, 0x8 ;  /* 0x000000080b1b7836 */ /* 0x000fe40000000000 */
[----:B------:R-:W-:-:S04]  /*05b0*/  IMAD.WIDE R42, R31, 0x4, R34 ;  /* 0x000000041f2a7825 */ /* 0x000fc800078e0222 */
[----:B------:R-:W-:-:S04]  /*05c0*/  IMAD.WIDE R40, R41, 0x4, R34 ;  /* 0x0000000429287825 */ /* 0x000fc800078e0222 */
[----:B----4-:R-:W-:-:S04]  /*05d0*/  IMAD.WIDE R32, R11, 0x4, R24 ;  /* 0x000000040b207825 */ /* 0x010fc800078e0218 */
[----:B------:R-:W-:Y:S01]  /*05e0*/  IMAD.WIDE R26, R27, 0x4, R24 ;  /* 0x000000041b1a7825 */ /* 0x000fe200078e0218 */
[----:B------:R-:W2:Y:S04]  /*05f0*/  LD.E R38, desc[UR10][R42.64] ;  /* 0x0000000a2a267980 */ /* 0x000ea8000c101900 */
[----:B------:R-:W2:Y:S04]  /*0600*/  LD.E R39, desc[UR10][R40.64] ;  /* 0x0000000a28277980 */ /* 0x000ea8000c101900 */
[----:B------:R-:W2:Y:S01]  /*0610*/  LD.E R46, desc[UR10][R32.64] ;  /* 0x0000000a202e7980 */ /* 0x000ea2000c101900 */
[----:B------:R-:W-:-:S02]  /*0620*/  VIADD R37, R31, 0x4 ;  /* 0x000000041f257836 */ /* 0x000fc40000000000 */
[----:B------:R-:W-:Y:S01]  /*0630*/  VIADD R29, R11, 0x40 ;  /* 0x000000400b1d7836 */ /* 0x000fe20000000000 */
[----:B------:R-:W3:Y:S01]  /*0640*/  LD.E R45, desc[UR10][R26.64] ;  /* 0x0000000a1a2d7980 */ /* 0x000ee2000c101900 */
[----:B------:R-:W-:Y:S02]  /*0650*/  VIADD R31, R31, 0x44 ;  /* 0x000000441f1f7836 */ /* 0x000fe40000000000 */
[----:B------:R-:W-:Y:S02]  /*0660*/  VIADD R11, R11, 0x48 ;  /* 0x000000480b0b7836 */ /* 0x000fe40000000000 */
[----:B------:R-:W-:-:S04]  /*0670*/  IMAD.WIDE R36, R37, 0x4, R34 ;  /* 0x0000000425247825 */ /* 0x000fc800078e0222 */
[----:B------:R-:W-:Y:S01]  /*0680*/  IMAD.WIDE R28, R29, 0x4, R24 ;  /* 0x000000041d1c7825 */ /* 0x000fe200078e0218 */
[----:B------:R-:W4:Y:S03]  /*0690*/  LD.E R30, desc[UR10][R36.64] ;  /* 0x0000000a241e7980 */ /* 0x000f26000c101900 */
[----:B------:R-:W-:Y:S01]  /*06a0*/  IMAD.WIDE R34, R31, 0x4, R34 ;  /* 0x000000041f227825 */ /* 0x000fe200078e0222 */
[----:B------:R-:W4:Y:S03]  /*06b0*/  LD.E R44, desc[UR10][R28.64] ;  /* 0x0000000a1c2c7980 */ /* 0x000f26000c101900 */
[----:B------:R-:W-:Y:S01]  /*06c0*/  IMAD.WIDE R24, R11, 0x4, R24 ;  /* 0x000000040b187825 */ /* 0x000fe200078e0218 */
[----:B------:R-:W4:Y:S04]  /*06d0*/  LD.E R31, desc[UR10][R34.64] ;  /* 0x0000000a221f7980 */ /* 0x000f28000c101900 */
[----:B------:R-:W5:Y:S01]  /*06e0*/  LD.E R11, desc[UR10][R24.64] ;  /* 0x0000000a180b7980 */ /* 0x000f62000c101900 */
[----:B------:R-:W-:Y:S01]  /*06f0*/  BAR.SYNC.DEFER_BLOCKING 0x0 ;  /* 0x0000000000007b1d */ /* 0x000fe20000010000 */
[----:B------:R-:W-:-:S05]  /*0700*/  ISETP.GT.U32.AND P1, PT, R0, 0x7f, PT ;  /* 0x0000007f0000780c */ /* 0x000fca0003f24070 */
[----:B------:R-:W-:Y:S01]  /*0710*/  BSSY.RECONVERGENT B0, `(.L_x_4) ;  /* 0x000001c000007945 */ /* 0x000fe20003800200 */
[C---:B--2---:R-:W-:Y:S08]  /*0720*/  HMMA.1684.F32.TF32 R12, R38.reuse, R46, R12 ;  /* 0x0000002e260c723c */ /* 0x044ff0000008500c */
[----:B---3--:R-:W-:Y:S01]  /*0730*/  HMMA.1684.F32.TF32 R16, R38, R45, R16 ;  /* 0x0000002d2610723c */ /* 0x008fe20000085010 */
[----:B------:R-:W-:-:S05]  /*0740*/  VIADD R39, R9, 0xfffffff0 ;  /* 0xfffffff009277836 */ /* 0x000fca0000000000 */
[----:B------:R-:W-:-:S05]  /*0750*/  IADD3 R38, P0, PT, R20, R39, RZ ;  /* 0x0000002714267210 */ /* 0x000fca0007f1e0ff */
[----:B------:R-:W-:Y:S01]  /*0760*/  IMAD.X R39, RZ, RZ, R5, P0 ;  /* 0x000000ffff277224 */ /* 0x000fe200000e0605 */
[C---:B------:R-:W-:Y:S01]  /*0770*/  LEA R46, P0, R38.reuse, UR14, 0x2 ;  /* 0x0000000e262e7c11 */ /* 0x040fe2000f8010ff */
[----:B----4-:R-:W-:Y:S03]  /*0780*/  HMMA.1684.F32.TF32 R12, R30, R44, R12 ;  /* 0x0000002c1e0c723c */ /* 0x010fe6000008500c */
[----:B------:R-:W-:-:S05]  /*0790*/  LEA.HI.X R47, R38, UR15, R39, 0x2, P0 ;  /* 0x0000000f262f7c11 */ /* 0x000fca00080f1427 */
[----:B-----5:R-:W-:Y:S01]  /*07a0*/  HMMA.1684.F32.TF32 R16, R30, R11, R16 ;  /* 0x0000000b1e10723c */ /* 0x020fe20000085010 */
[----:B------:R-:W-:-:S04]  /*07b0*/  NOP ;  /* 0x0000000000007918 */ /* 0x000fc80000000000 */
[----:B------:R-:W-:-:S15]  /*07c0*/  @P1 BRA `(.L_x_5) ;  /* 0x0000000000401947 */ /* 0x000fde0003800000 */
[----:B------:R-:W-:Y:S01]  /*07d0*/  VIADD R39, R8, 0xfffffff8 ;  /* 0xfffffff808277836 */ /* 0x000fe20000000000 */
[----:B------:R-:W-:Y:S01]  /*07e0*/  ISETP.GE.AND P2, PT, R4, UR9, PT ;  /* 0x0000000904007c0c */ /* 0x000fe2000bf46270 */
[----:B------:R-:W-:-:S03]  /*07f0*/  VIADD R11, R9, 0xfffffff8 ;  /* 0xfffffff8090b7836 */ /* 0x000fc60000000000 */
[----:B------:R-:W-:Y:S02]  /*0800*/  ISETP.GE.AND P0, PT, R39, UR13, PT ;  /* 0x0000000d27007c0c */ /* 0x000fe4000bf06270 */
[----:B------:R-:W-:Y:S01]  /*0810*/  ISETP.GE.OR P2, PT, R11, UR13, P2 ;  /* 0x0000000d0b007c0c */ /* 0x000fe20009746670 */
[----:B------:R-:W-:Y:S01]  /*0820*/  IMAD.MOV.U32 R11, RZ, RZ, RZ ;  /* 0x000000ffff0b7224 */ /* 0x000fe200078e00ff */
[----:B------:R-:W-:-:S13]  /*0830*/  ISETP.GE.OR P0, PT, R22, UR12, P0 ;  /* 0x0000000c16007c0c */ /* 0x000fda0008706670 */
[----:B------:R-:W0:Y:S01]  /*0840*/  @!P0 LDC.64 R30, c[0x0][0x380] ;  /* 0x0000e000ff1e8b82 */ /* 0x000e220000000a00 */
[----:B------:R-:W-:-:S03]  /*0850*/  @!P0 IMAD.WIDE.U32 R38, R39, UR12, R22 ;  /* 0x0000000c27268c25 */ /* 0x000fc6000f8e0016 */
[----:B0-----:R-:W-:-:S04]  /*0860*/  @!P0 LEA R30, P3, R38, R30, 0x2 ;  /* 0x0000001e261e8211 */ /* 0x001fc800078610ff */
[----:B------:R-:W-:Y:S01]  /*0870*/  @!P0 LEA.HI.X R31, R38, R31, R39, 0x2, P3 ;  /* 0x0000001f261f8211 */ /* 0x000fe200018f1427 */
[----:B------:R-:W-:-:S04]  /*0880*/  IMAD.MOV.U32 R38, RZ, RZ, RZ ;  /* 0x000000ffff267224 */ /* 0x000fc800078e00ff */
[----:B------:R-:W2:Y:S04]  /*0890*/  @!P0 LDG.E.CONSTANT R11, desc[UR10][R30.64] ;  /* 0x0000000a1e0b8981 */ /* 0x000ea8000c1e9900 */
[----:B------:R-:W3:Y:S04]  /*08a0*/  @!P2 LDG.E.CONSTANT R38, desc[UR10][R46.64+0x20] ;  /* 0x0000200a2e26a981 */ /* 0x000ee8000c1e9900 */
[----:B--2---:R0:W-:Y:S04]  /*08b0*/  STS [R6], R11 ;  /* 0x0000000b06007388 */ /* 0x0041e80000000800 */
[----:B---3--:R0:W-:Y:S02]  /*08c0*/  STS [R7+0x200], R38 ;  /* 0x0002002607007388 */ /* 0x0081e40000000800 */
.L_x_5:
[----:B------:R-:W-:Y:S05]  /*08d0*/  BSYNC.RECONVERGENT B0 ;  /* 0x0000000000007941 */ /* 0x000fea0003800200 */
.L_x_4:
[----:B------:R-:W-:Y:S06]  /*08e0*/  BAR.SYNC.DEFER_BLOCKING 0x0 ;  /* 0x0000000000007b1d */ /* 0x000fec0000010000 */
[----:B------:R-:W2:Y:S04]  /*08f0*/  LD.E R45, desc[UR10][R32.64] ;  /* 0x0000000a202d7980 */ /* 0x000ea8000c101900 */
[----:B0-----:R-:W2:Y:S04]  /*0900*/  LD.E R38, desc[UR10][R42.64] ;  /* 0x0000000a2a267980 */ /* 0x001ea8000c101900 */
[----:B------:R-:W2:Y:S04]  /*0910*/  LD.E R39, desc[UR10][R40.64] ;  /* 0x0000000a28277980 */ /* 0x000ea8000c101900 */
[----:B------:R-:W3:Y:S04]  /*0920*/  LD.E R48, desc[UR10][R26.64] ;  /* 0x0000000a1a307980 */ /* 0x000ee8000c101900 */
[----:B------:R-:W4:Y:S04]  /*0930*/  LD.E R44, desc[UR10][R28.64] ;  /* 0x0000000a1c2c7980 */ /* 0x000f28000c101900 */
[----:B------:R-:W4:Y:S04]  /*0940*/  LD.E R30, desc[UR10][R36.64] ;  /* 0x0000000a241e7980 */ /* 0x000f28000c101900 */
[----:B------:R-:W4:Y:S04]  /*0950*/  LD.E R31, desc[UR10][R34.64] ;  /* 0x0000000a221f7980 */ /* 0x000f28000c101900 */
[----:B------:R-:W5:Y:S01]  /*0960*/  LD.E R11, desc[UR10][R24.64] ;  /* 0x0000000a180b7980 */ /* 0x000f62000c101900 */
[----:B------:R-:W-:Y:S01]  /*0970*/  BSSY.RECONVERGENT B0, `(.L_x_6) ;  /* 0x0000016000007945 */ /* 0x000fe20003800200 */
[----:B------:R-:W-:Y:S01]  /*0980*/  BAR.SYNC.DEFER_BLOCKING 0x0 ;  /* 0x0000000000007b1d */ /* 0x000fe20000010000 */
[C---:B--2---:R-:W-:Y:S08]  /*0990*/  HMMA.1684.F32.TF32 R12, R38.reuse, R45, R12 ;  /* 0x0000002d260c723c */ /* 0x044ff0000008500c */
[----:B---3--:R-:W-:-:S12]  /*09a0*/  HMMA.1684.F32.TF32 R16, R38, R48, R16 ;  /* 0x000000302610723c */ /* 0x008fd80000085010 */
[C---:B----4-:R-:W-:Y:S08]  /*09b0*/  HMMA.1684.F32.TF32 R12, R30.reuse, R44, R12 ;  /* 0x0000002c1e0c723c */ /* 0x050ff0000008500c */
[----:B-----5:R-:W-:Y:S01]  /*09c0*/  HMMA.1684.F32.TF32 R16, R30, R11, R16 ;  /* 0x0000000b1e10723c */ /* 0x020fe20000085010 */
[----:B------:R-:W-:-:S04]  /*09d0*/  NOP ;  /* 0x0000000000007918 */ /* 0x000fc80000000000 */
[----:B------:R-:W-:-:S15]  /*09e0*/  @P1 BRA `(.L_x_7) ;  /* 0x0000000000381947 */ /* 0x000fde0003800000 */
[----:B------:R-:W-:Y:S01]  /*09f0*/  ISETP.GE.AND P0, PT, R8, UR13, PT ;  /* 0x0000000d08007c0c */ /* 0x000fe2000bf06270 */
[----:B------:R-:W-:Y:S01]  /*0a00*/  IMAD.MOV.U32 R11, RZ, RZ, RZ ;  /* 0x000000ffff0b7224 */ /* 0x000fe200078e00ff */
[----:B------:R-:W-:Y:S02]  /*0a10*/  ISETP.GE.AND P2, PT, R4, UR9, PT ;  /* 0x0000000904007c0c */ /* 0x000fe4000bf46270 */
[----:B------:R-:W-:Y:S02]  /*0a20*/  ISETP.GE.OR P0, PT, R22, UR12, P0 ;  /* 0x0000000c16007c0c */ /* 0x000fe40008706670 */
[----:B------:R-:W-:-:S11]  /*0a30*/  ISETP.GE.OR P2, PT, R9, UR13, P2 ;  /* 0x0000000d09007c0c */ /* 0x000fd60009746670 */
        /* <DEDUP_REMOVED lines=9> */
.L_x_7:
[----:B------:R-:W-:Y:S05]  /*0ad0*/  BSYNC.RECONVERGENT B0 ;  /* 0x0000000000007941 */ /* 0x000fea0003800200 */
.L_x_6:
        /* <DEDUP_REMOVED lines=33> */
.L_x_9:
[----:B------:R-:W-:Y:S05]  /*0cf0*/  BSYNC.RECONVERGENT B0 ;  /* 0x0000000000007941 */ /* 0x000fea0003800200 */
.L_x_8:
[----:B------:R-:W-:Y:S06]  /*0d00*/  BAR.SYNC.DEFER_BLOCKING 0x0 ;  /* 0x0000000000007b1d */ /* 0x000fec0000010000 */
[----:B------:R-:W2:Y:S04]  /*0d10*/  LD.E R32, desc[UR10][R32.64] ;  /* 0x0000000a20207980 */ /* 0x000ea8000c101900 */
[----:B------:R-:W2:Y:S04]  /*0d20*/  LD.E R30, desc[UR10][R42.64] ;  /* 0x0000000a2a1e7980 */ /* 0x000ea8000c101900 */
[----:B------:R-:W2:Y:S04]  /*0d30*/  LD.E R31, desc[UR10][R40.64] ;  /* 0x0000000a281f7980 */ /* 0x000ea8000c101900 */
[----:B------:R-:W3:Y:S04]  /*0d40*/  LD.E R26, desc[UR10][R26.64] ;  /* 0x0000000a1a1a7980 */ /* 0x000ee8000c101900 */
[----:B------:R-:W4:Y:S04]  /*0d50*/  LD.E R28, desc[UR10][R28.64] ;  /* 0x0000000a1c1c7980 */ /* 0x000f28000c101900 */
[----:B0-----:R-:W4:Y:S04]  /*0d60*/  LD.E R38, desc[UR10][R36.64] ;  /* 0x0000000a24267980 */ /* 0x001f28000c101900 */
[----:B------:R-:W4:Y:S04]  /*0d70*/  LD.E R39, desc[UR10][R34.64] ;  /* 0x0000000a22277980 */ /* 0x000f28000c101900 */
[----:B------:R-:W5:Y:S01]  /*0d80*/  LD.E R24, desc[UR10][R24.64] ;  /* 0x0000000a18187980 */ /* 0x000f62000c101900 */
[----:B------:R-:W-:Y:S01]  /*0d90*/  UIADD3 UR8, UPT, UPT, UR8, 0x4, URZ ;  /* 0x0000000408087890 */ /* 0x000fe2000fffe0ff */
[----:B------:R-:W-:-:S02]  /*0da0*/  VIADD R9, R9, 0x20 ;  /* 0x0000002009097836 */ /* 0x000fc40000000000 */
[----:B------:R-:W-:Y:S01]  /*0db0*/  VIADD R8, R8, 0x20 ;  /* 0x0000002008087836 */ /* 0x000fe20000000000 */
[----:B------:R-:W-:Y:S01]  /*0dc0*/  UISETP.NE.AND UP0, UPT, UR8, URZ, UPT ;  /* 0x000000ff0800728c */ /* 0x000fe2000bf05270 */
[----:B------:R-:W-:Y:S01]  /*0dd0*/  BAR.SYNC.DEFER_BLOCKING 0x0 ;  /* 0x0000000000007b1d */ /* 0x000fe20000010000 */
[C---:B--2---:R-:W-:Y:S08]  /*0de0*/  HMMA.1684.F32.TF32 R12, R30.reuse, R32, R12 ;  /* 0x000000201e0c723c */ /* 0x044ff0000008500c */
[----:B---3--:R-:W-:-:S12]  /*0df0*/  HMMA.1684.F32.TF32 R16, R30, R26, R16 ;  /* 0x0000001a1e10723c */ /* 0x008fd80000085010 */
[C---:B----4-:R-:W-:Y:S08]  /*0e00*/  HMMA.1684.F32.TF32 R12, R38.reuse, R28, R12 ;  /* 0x0000001c260c723c */ /* 0x050ff0000008500c */
[----:B-----5:R-:W-:Y:S01]  /*0e10*/  HMMA.1684.F32.TF32 R16, R38, R24, R16 ;  /* 0x000000182610723c */ /* 0x020fe20000085010 */
[----:B------:R-:W-:-:S04]  /*0e20*/  NOP ;  /* 0x0000000000007918 */ /* 0x000fc80000000000 */
[----:B------:R-:W-:-:S15]  /*0e30*/  BRA.U UP0, `(.L_x_10) ;  /* 0xfffffff500487547 */ /* 0x000fde000b83ffff */
.L_x_1:
[----:B------:R-:W-:-:S09]  /*0e40*/  UISETP.NE.AND UP0, UPT, UR5, URZ, UPT ;  /* 0x000000ff0500728c */ /* 0x000fd2000bf05270 */
[----:B------:R-:W-:Y:S05]  /*0e50*/  BRA.U !UP0, `(.L_x_0) ;  /* 0x0000000508387547 */ /* 0x000fea000b800000 */
[----:B------:R-:W0:Y:S01]  /*0e60*/  S2R R8, SR_LANEID ;  /* 0x0000000000087919 */ /* 0x000e220000000000 */
[----:B------:R-:W1:Y:S01]  /*0e70*/  LDCU UR4, c[0x0][0x3a0] ;  /* 0x00007400ff0477ac */ /* 0x000e620008000800 */
[----:B------:R-:W-:Y:S01]  /*0e80*/  IMAD.SHL.U32 R3, R3, 0x8, RZ ;  /* 0x0000000803037824 */ /* 0x000fe200078e00ff */
[----:B------:R-:W2:Y:S01]  /*0e90*/  LDC R43, c[0x0][0x3a0] ;  /* 0x0000e800ff2b7b82 */ /* 0x000ea20000000800 */
[----:B------:R-:W3:Y:S01]  /*0ea0*/  S2R R11, SR_SWINHI ;  /* 0x00000000000b7919 */ /* 0x000ee20000002f00 */
[----:B------:R-:W4:Y:S01]  /*0eb0*/  LDCU.128 UR12, c[0x0][0x380] ;  /* 0x00007000ff0c77ac */ /* 0x000f220008000c00 */
[----:B------:R-:W-:Y:S01]  /*0ec0*/  IMAD.IADD R41, R10, 0x1, R3 ;  /* 0x000000010a297824 */ /* 0x000fe200078e0203 */
[----:B------:R-:W-:Y:S01]  /*0ed0*/  LOP3.LUT R37, R3, 0x7, R0, 0xf8, !PT ;  /* 0x0000000703257812 */ /* 0x000fe200078ef800 */
[----:B------:R-:W0:Y:S03]  /*0ee0*/  LDCU.64 UR8, c[0x0][0x3a0] ;  /* 0x00007400ff0877ac */ /* 0x000e260008000a00 */
[----:B------:R-:W-:-:S05]  /*0ef0*/  IADD3 R20, P0, PT, R37, R20, RZ ;  /* 0x0000001425147210 */ /* 0x000fca0007f1e0ff */
[----:B------:R-:W-:Y:S01]  /*0f00*/  IMAD.X R5, RZ, RZ, R5, P0 ;  /* 0x000000ffff057224 */ /* 0x000fe200000e0605 */
[----:B----4-:R-:W-:-:S04]  /*0f10*/  LEA R36, P1, R20, UR14, 0x2 ;  /* 0x0000000e14247c11 */ /* 0x010fc8000f8210ff */
[----:B------:R-:W-:Y:S02]  /*0f20*/  LEA.HI.X R5, R20, UR15, R5, 0x2, P1 ;  /* 0x0000000f14057c11 */ /* 0x000fe400088f1405 */
[----:B0-----:R-:W-:Y:S02]  /*0f30*/  SHF.R.U32.HI R3, RZ, 0x2, R8 ;  /* 0x00000002ff037819 */ /* 0x001fe40000011608 */
[----:B------:R-:W-:Y:S01]  /*0f40*/  LOP3.LUT R10, R8, 0x3, RZ, 0xc0, !PT ;  /* 0x00000003080a7812 */ /* 0x000fe200078ec0ff */
[----:B-1----:R-:W-:Y:S01]  /*0f50*/  IMAD.WIDE.U32 R8, R41, UR4, R22 ;  /* 0x0000000429087c25 */ /* 0x002fe2000f8e0016 */
[----:B------:R-:W-:Y:S02]  /*0f60*/  MOV R20, R2 ;  /* 0x0000000200147202 */ /* 0x000fe40000000f00 */
[----:B---3--:R-:W-:Y:S01]  /*0f70*/  MOV R21, R11 ;  /* 0x0000000b00157202 */ /* 0x008fe20000000f00 */
[----:B------:R-:W-:Y:S01]  /*0f80*/  UIADD3 UR4, UPT, UPT, -UR5, URZ, URZ ;  /* 0x000000ff05047290 */ /* 0x000fe2000fffe1ff */
[----:B------:R-:W-:Y:S01]  /*0f90*/  IMAD R25, R3, 0x8, R10 ;  /* 0x0000000803197824 */ /* 0x000fe200078e020a */
[----:B------:R-:W-:Y:S01]  /*0fa0*/  LEA R32, P0, R8, UR12, 0x2 ;  /* 0x0000000c08207c11 */ /* 0x000fe2000f8010ff */
[----:B------:R-:W-:Y:S01]  /*0fb0*/  IMAD R29, R10, 0x10, R3 ;  /* 0x000000100a1d7824 */ /* 0x000fe200078e0203 */
[----:B------:R-:W0:Y:S01]  /*0fc0*/  LDCU UR12, c[0x0][0x3a8] ;  /* 0x00007500ff0c77ac */ /* 0x000e220008000800 */
[C---:B------:R-:W-:Y:S01]  /*0fd0*/  VIADD R11, R25.reuse, 0x4 ;  /* 0x00000004190b7836 */ /* 0x040fe20000000000 */
[----:B------:R-:W-:Y:S01]  /*0fe0*/  LEA.HI.X R33, R8, UR13, R9, 0x2, P0 ;  /* 0x0000000d08217c11 */ /* 0x000fe200080f1409 */
[C---:B------:R-:W-:Y:S01]  /*0ff0*/  VIADD R9, R25.reuse, 0x40 ;  /* 0x0000004019097836 */ /* 0x040fe20000000000 */
[----:B------:R-:W-:Y:S01]  /*1000*/  IADD3 R30, P0, PT, R20, 0x200, RZ ;  /* 0x00000200141e7810 */ /* 0x000fe20007f1e0ff */
[----:B------:R-:W-:-:S02]  /*1010*/  VIADD R27, R25, 0x44 ;  /* 0x00000044191b7836 */ /* 0x000fc40000000000 */
[----:B------:R-:W-:-:S04]  /*1020*/  IMAD.WIDE R2, R25, 0x4, R20 ;  /* 0x0000000419027825 */ /* 0x000fc800078e0214 */
[--C-:B------:R-:W-:Y:S02]  /*1030*/  IMAD.X R31, RZ, RZ, R21.reuse, P0 ;  /* 0x000000ffff1f7224 */ /* 0x100fe400000e0615 */
[----:B------:R-:W-:-:S04]  /*1040*/  IMAD.WIDE R8, R9, 0x4, R20 ;  /* 0x0000000409087825 */ /* 0x000fc800078e0214 */
[----:B------:R-:W-:-:S04]  /*1050*/  IMAD.WIDE R10, R11, 0x4, R20 ;  /* 0x000000040b0a7825 */ /* 0x000fc800078e0214 */
[----:B------:R-:W-:-:S04]  /*1060*/  IMAD.WIDE R20, R27, 0x4, R20 ;  /* 0x000000041b147825 */ /* 0x000fc800078e0214 */
[C---:B------:R-:W-:Y:S02]  /*1070*/  VIADD R27, R29.reuse, 0x40 ;  /* 0x000000401d1b7836 */ /* 0x040fe40000000000 */
[C---:B------:R-:W-:Y:S02]  /*1080*/  VIADD R35, R29.reuse, 0x8 ;  /* 0x000000081d237836 */ /* 0x040fe40000000000 */
[C---:B------:R-:W-:Y:S02]  /*1090*/  VIADD R39, R29.reuse, 0x48 ;  /* 0x000000481d277836 */ /* 0x040fe40000000000 */
[----:B------:R-:W-:-:S04]  /*10a0*/  IMAD.WIDE R24, R29, 0x4, R30 ;  /* 0x000000041d187825 */ /* 0x000fc800078e021e */
[----:B------:R-:W-:-:S04]  /*10b0*/  IMAD.WIDE R26, R27, 0x4, R30 ;  /* 0x000000041b1a7825 */ /* 0x000fc800078e021e */
[----:B------:R-:W-:-:S04]  /*10c0*/  IMAD.WIDE R28, R35, 0x4, R30 ;  /* 0x00000004231c7825 */ /* 0x000fc800078e021e */
[----:B0-2---:R-:W-:-:S07]  /*10d0*/  IMAD.WIDE R30, R39, 0x4, R30 ;  /* 0x00000004271e7825 */ /* 0x005fce00078e021e */
.L_x_13:
[----:B------:R-:W-:Y:S01]  /*10e0*/  ISETP.GT.U32.AND P0, PT, R0, 0x7f, PT ;  /* 0x0000007f0000780c */ /* 0x000fe20003f04070 */
[----:B------:R-:W-:-:S12]  /*10f0*/  BSSY.RECONVERGENT B0, `(.L_x_11) ;  /* 0x000000d000007945 */ /* 0x000fd80003800200 */
[----:B------:R-:W-:Y:S05]  /*1100*/  @P0 BRA `(.L_x_12) ;  /* 0x00000000002c0947 */ /* 0x000fea0003800000 */
[----:B------:R-:W-:Y:S02]  /*1110*/  ISETP.GE.AND P1, PT, R4, UR12, PT ;  /* 0x0000000c04007c0c */ /* 0x000fe4000bf26270 */
[----:B------:R-:W-:Y:S02]  /*1120*/  CS2R R38, SRZ ;  /* 0x0000000000267805 */ /* 0x000fe4000001ff00 */
[----:B------:R-:W-:Y:S02]  /*1130*/  ISETP.GE.AND P0, PT, R41, UR9, PT ;  /* 0x0000000929007c0c */ /* 0x000fe4000bf06270 */
[----:B------:R-:W-:Y:S02]  /*1140*/  ISETP.GE.OR P1, PT, R37, UR9, P1 ;  /* 0x0000000925007c0c */ /* 0x000fe40008f26670 */
[----:B------:R-:W-:-:S11]  /*1150*/  ISETP.GE.OR P0, PT, R22, UR8, P0 ;  /* 0x0000000816007c0c */ /* 0x000fd60008706670 */
[----:B------:R-:W-:Y:S02]  /*1160*/  @!P1 IMAD.MOV.U32 R34, RZ, RZ, R36 ;  /* 0x000000ffff229224 */ /* 0x000fe400078e0024 */
[----:B------:R-:W-:Y:S01]  /*1170*/  @!P1 IMAD.MOV.U32 R35, RZ, RZ, R5 ;  /* 0x000000ffff239224 */ /* 0x000fe200078e0005 */
[----:B------:R-:W2:Y:S04]  /*1180*/  @!P0 LDG.E.CONSTANT R39, desc[UR10][R32.64] ;  /* 0x0000000a20278981 */ /* 0x000ea8000c1e9900 */
[----:B------:R-:W3:Y:S04]  /*1190*/  @!P1 LDG.E.CONSTANT R38, desc[UR10][R34.64] ;  /* 0x0000000a22269981 */ /* 0x000ee8000c1e9900 */
[----:B--2---:R0:W-:Y:S04]  /*11a0*/  STS [R6], R39 ;  /* 0x0000002706007388 */ /* 0x0041e80000000800 */
[----:B---3--:R0:W-:Y:S02]  /*11b0*/  STS [R7+0x200], R38 ;  /* 0x0002002607007388 */ /* 0x0081e40000000800 */
.L_x_12:
[----:B------:R-:W-:Y:S05]  /*11c0*/  BSYNC.RECONVERGENT B0 ;  /* 0x0000000000007941 */ /* 0x000fea0003800200 */
.L_x_11:
        /* <DEDUP_REMOVED lines=9> */
[----:B------:R-:W-:Y:S01]  /*1260*/  UIADD3 UR4, UPT, UPT, UR4, 0x1, URZ ;  /* 0x0000000104047890 */ /* 0x000fe2000fffe0ff */
[----:B------:R-:W-:Y:S03]  /*1270*/  BAR.SYNC.DEFER_BLOCKING 0x0 ;  /* 0x0000000000007b1d */ /* 0x000fe60000010000 */
[----:B------:R-:W-:Y:S01]  /*1280*/  UISETP.NE.AND UP0, UPT, UR4, URZ, UPT ;  /* 0x000000ff0400728c */ /* 0x000fe2000bf05270 */
[----:B------:R-:W-:Y:S01]  /*1290*/  IADD3 R36, P0, PT, R36, 0x20, RZ ;  /* 0x0000002024247810 */ /* 0x000fe20007f1e0ff */
[----:B------:R-:W-:-:S04]  /*12a0*/  IMAD.WIDE.U32 R32, R43, 0x20, R32 ;  /* 0x000000202b207825 */ /* 0x000fc800078e0020 */
[----:B------:R-:W-:Y:S02]  /*12b0*/  VIADD R37, R37, 0x8 ;  /* 0x0000000825257836 */ /* 0x000fe40000000000 */
[----:B------:R-:W-:Y:S02]  /*12c0*/  VIADD R41, R41, 0x8 ;  /* 0x0000000829297836 */ /* 0x000fe40000000000 */
[----:B------:R-:W-:Y:S01]  /*12d0*/  IMAD.X R5, RZ, RZ, R5, P0 ;  /* 0x000000ffff057224 */ /* 0x000fe200000e0605 */
[C---:B--2---:R-:W-:Y:S08]  /*12e0*/  HMMA.1684.F32.TF32 R12, R38.reuse, R40, R12 ;  /* 0x00000028260c723c */ /* 0x044ff0000008500c */
[----:B---3--:R-:W-:-:S12]  /*12f0*/  HMMA.1684.F32.TF32 R16, R38, R44, R16 ;  /* 0x0000002c2610723c */ /* 0x008fd80000085010 */
[C---:B----4-:R-:W-:Y:S08]  /*1300*/  HMMA.1684.F32.TF32 R12, R34.reuse, R42, R12 ;  /* 0x0000002a220c723c */ /* 0x050ff0000008500c */
[----:B-----5:R-:W-:Y:S01]  /*1310*/  HMMA.1684.F32.TF32 R16, R34, R45, R16 ;  /* 0x0000002d2210723c */ /* 0x020fe20000085010 */
[----:B------:R-:W-:-:S04]  /*1320*/  NOP ;  /* 0x0000000000007918 */ /* 0x000fc80000000000 */
[----:B------:R-:W-:-:S15]  /*1330*/  BRA.U UP0, `(.L_x_13) ;  /* 0xfffffffd00687547 */ /* 0x000fde000b83ffff */
.L_x_0:
[----:B------:R-:W0:Y:S08]  /*1340*/  LDC R0, c[0x0][0x3a8] ;  /* 0x0000ea00ff007b82 */ /* 0x000e300000000800 */
[----:B------:R-:W1:Y:S01]  /*1350*/  LDC R9, c[0x0][0x3a0] ;  /* 0x0000e800ff097b82 */ /* 0x000e620000000800 */
[----:B0-----:R-:W-:-:S04]  /*1360*/  ISETP.LE.AND P0, PT, R0, UR7, PT ;  /* 0x0000000700007c0c */ /* 0x001fc8000bf03270 */
[----:B-1----:R-:W-:-:S13]  /*1370*/  ISETP.LE.OR P0, PT, R9, UR6, P0 ;  /* 0x0000000609007c0c */ /* 0x002fda0008703670 */
[----:B------:R-:W-:Y:S05]  /*1380*/  @P0 EXIT ;  /* 0x000000000000094d */ /* 0x000fea0003800000 */
[----:B------:R-:W0:Y:S01]  /*1390*/  S2R R3, SR_LANEID ;  /* 0x0000000000037919 */ /* 0x000e220000000000 */
[----:B------:R-:W1:Y:S01]  /*13a0*/  S2UR UR5, SR_CgaCtaId ;  /* 0x00000000000579c3 */ /* 0x000e620000008800 */
[----:B------:R-:W-:Y:S01]  /*13b0*/  UMOV UR4, 0x400 ;  /* 0x0000040000047882 */ /* 0x000fe20000000000 */
[----:B------:R-:W2:Y:S06]  /*13c0*/  S2R R6, SR_TID.X ;  /* 0x0000000000067919 */ /* 0x000eac0000002100 */
[----:B------:R-:W3:Y:S01]  /*13d0*/  S2UR UR9, SR_SWINHI ;  /* 0x00000000000979c3 */ /* 0x000ee20000002f00 */
[----:B-1----:R-:W-:Y:S01]  /*13e0*/  ULEA UR8, UR5, UR4, 0x18 ;  /* 0x0000000405087291 */ /* 0x002fe2000f8ec0ff */
[----:B0-----:R-:W-:-:S06]  /*13f0*/  LOP3.LUT R2, R3, 0x3, RZ, 0xc0, !PT ;  /* 0x0000000303027812 */ /* 0x001fcc00078ec0ff */
[----:B------:R-:W-:Y:S01]  /*1400*/  UMOV UR4, UR8 ;  /* 0x0000000800047c82 */ /* 0x000fe20008000000 */
[----:B---3--:R-:W-:Y:S01]  /*1410*/  UMOV UR5, UR9 ;  /* 0x0000000900057c82 */ /* 0x008fe20008000000 */
[----:B------:R-:W-:Y:S01]  /*1420*/  SHF.R.U32.HI R5, RZ, 0x2, R3 ;  /* 0x00000002ff057819 */ /* 0x000fe20000011603 */
[----:B------:R-:W-:Y:S01]  /*1430*/  IMAD.MOV.U32 R3, RZ, RZ, RZ ;  /* 0x000000ffff037224 */ /* 0x000fe200078e00ff */
[----:B--2---:R-:W-:Y:S02]  /*1440*/  SHF.R.U32.HI R11, RZ, 0x4, R6 ;  /* 0x00000004ff0b7819 */ /* 0x004fe40000011606 */
[----:B------:R-:W-:Y:S01]  /*1450*/  LOP3.LUT R6, R6, 0xf, RZ, 0xc0, !PT ;  /* 0x0000000f06067812 */ /* 0x000fe200078ec0ff */
[----:B------:R-:W-:-:S04]  /*1460*/  IMAD.WIDE.U32 R2, R5, 0x8, R2 ;  /* 0x0000000805027825 */ /* 0x000fc800078e0002 */
[----:B------:R-:W-:Y:S01]  /*1470*/  VIADD R7, R11, UR7 ;  /* 0x000000070b077c36 */ /* 0x000fe20008000000 */
[----:B------:R-:W-:-:S04]  /*1480*/  LEA R4, P0, R2, UR4, 0x3 ;  /* 0x0000000402047c11 */ /* 0x000fc8000f8018ff */
[----:B------:R-:W-:Y:S01]  /*1490*/  LEA.HI.X R5, R2, UR5, R3, 0x3, P0 ;  /* 0x0000000502057c11 */ /* 0x000fe200080f1c03 */
[----:B------:R-:W-:Y:S01]  /*14a0*/  VIADD R2, R6, UR6 ;  /* 0x0000000606027c36 */ /* 0x000fe20008000000 */
[----:B------:R-:W-:-:S03]  /*14b0*/  ISETP.GE.AND P0, PT, R7, R0, PT ;  /* 0x000000000700720c */ /* 0x000fc60003f06270 */
[----:B------:R0:W-:Y:S01]  /*14c0*/  ST.E.64 desc[UR10][R4.64+0x400], R12 ;  /* 0x0004000c04007985 */ /* 0x0001e2000c101b0a */
[----:B------:R-:W-:-:S03]  /*14d0*/  ISETP.GE.OR P0, PT, R2, R9, P0 ;  /* 0x000000090200720c */ /* 0x000fc60000706670 */
[----:B------:R0:W-:Y:S04]  /*14e0*/  ST.E.64 desc[UR10][R4.64+0x600], R14 ;  /* 0x0006000e04007985 */ /* 0x0001e8000c101b0a */
[----:B------:R0:W-:Y:S04]  /*14f0*/  ST.E.64 desc[UR10][R4.64+0x420], R16 ;  /* 0x0004201004007985 */ /* 0x0001e8000c101b0a */
[----:B------:R0:W-:Y:S01]  /*1500*/  ST.E.64 desc[UR10][R4.64+0x620], R18 ;  /* 0x0006201204007985 */ /* 0x0001e2000c101b0a */
[----:B------:R-:W-:Y:S06]  /*1510*/  BAR.SYNC.DEFER_BLOCKING 0x0 ;  /* 0x0000000000007b1d */ /* 0x000fec0000010000 */
[----:B------:R-:W-:Y:S05]  /*1520*/  @P0 EXIT ;  /* 0x000000000000094d */ /* 0x000fea0003800000 */
[----:B------:R-:W1:Y:S01]  /*1530*/  LDCU.128 UR4, c[0x0][0x390] ;  /* 0x00007200ff0477ac */ /* 0x000e620008000c00 */
[----:B------:R-:W-:Y:S01]  /*1540*/  IMAD.MOV.U32 R3, RZ, RZ, RZ ;  /* 0x000000ffff037224 */ /* 0x000fe200078e00ff */
[----:B0-----:R-:W-:Y:S01]  /*1550*/  SHF.R.S32.HI R5, RZ, 0x1f, R7 ;  /* 0x0000001fff057819 */ /* 0x001fe20000011407 */
[----:B------:R-:W-:-:S04]  /*1560*/  IMAD.WIDE.U32 R2, R7, R9, R2 ;  /* 0x0000000907027225 */ /* 0x000fc800078e0002 */
[----:B------:R-:W-:Y:S02]  /*1570*/  IMAD R5, R5, R9, R3 ;  /* 0x0000000905057224 */ /* 0x000fe400078e0203 */
[----:B------:R-:W-:-:S03]  /*1580*/  IMAD.SHL.U32 R4, R2, 0x4, RZ ;  /* 0x0000000402047824 */ /* 0x000fc600078e00ff */
[----:B------:R-:W-:Y:S02]  /*1590*/  SHF.L.U64.HI R5, R2, 0x2, R5 ;  /* 0x0000000202057819 */ /* 0x000fe40000010205 */
[----:B-1----:R-:W-:-:S04]  /*15a0*/  IADD3 R2, P0, PT, R4, UR4, RZ ;  /* 0x0000000404027c10 */ /* 0x002fc8000ff1e0ff */
[----:B------:R-:W-:-:S06]  /*15b0*/  IADD3.X R3, PT, PT, R5, UR5, RZ, P0, !PT ;  /* 0x0000000505037c10 */ /* 0x000fcc00087fe4ff */
[----:B------:R-:W2:Y:S01]  /*15c0*/  LDG.E.CONSTANT R3, desc[UR10][R2.64] ;  /* 0x0000000a02037981 */ /* 0x000ea2000c1e9900 */
[----:B------:R-:W-:Y:S01]  /*15d0*/  IMAD R0, R6, 0x10, R11 ;  /* 0x0000001006007824 */ /* 0x000fe200078e020b */
[----:B------:R-:W-:-:S04]  /*15e0*/  IADD3 R4, P0, PT, R4, UR6, RZ ;  /* 0x0000000604047c10 */ /* 0x000fc8000ff1e0ff */
[----:B------:R-:W-:Y:S02]  /*15f0*/  LEA R0, R0, UR8, 0x2 ;  /* 0x0000000800007c11 */ /* 0x000fe4000f8e10ff */
[----:B------:R-:W-:-:S04]  /*1600*/  IADD3.X R5, PT, PT, R5, UR7, RZ, P0, !PT ;  /* 0x0000000705057c10 */ /* 0x000fc800087fe4ff */
[----:B------:R-:W2:Y:S02]  /*1610*/  LDS R0, [R0+0x400] ;  /* 0x0004000000007984 */ /* 0x000ea40000000800 */
[----:B--2---:R-:W-:-:S05]  /*1620*/  FADD R7, R0, R3 ;  /* 0x0000000300077221 */ /* 0x004fca0000000000 */
[----:B------:R-:W-:Y:S01]  /*1630*/  STG.E desc[UR10][R4.64], R7 ;  /* 0x0000000704007986 */ /* 0x000fe2000c10190a */
[----:B------:R-:W-:Y:S05]  /*1640*/  EXIT ;  /* 0x000000000000794d */ /* 0x000fea0003800000 */
.L_x_14:
[----:B------:R-:W-:-:S00]  /*1650*/  BRA `(.L_x_14) ;  /* 0xfffffffc00fc7947 */ /* 0x000fc0000383ffff */
[----:B------:R-:W-:-:S00]  /*1660*/  NOP ;  /* 0x0000000000007918 */ /* 0x000fc00000000000 */
        /* <DEDUP_REMOVED lines=9> */
.L_x_20:


//--------------------- .text._Z14spmm_rowGatherPKfS0_S0_Pfiii --------------------------
	.section	.text._Z14spmm_rowGatherPKfS0_S0_Pfiii,"ax",@progbits
	.align	128
        .global         _Z14spmm_rowGatherPKfS0_S0_Pfiii
        .type           _Z14spmm_rowGatherPKfS0_S0_Pfiii,@function
        .size           _Z14spmm_rowGatherPKfS0_S0_Pfiii,(.L_x_21 - _Z14spmm_rowGatherPKfS0_S0_Pfiii)
        .other          _Z14spmm_rowGatherPKfS0_S0_Pfiii,@"STO_CUDA_ENTRY STV_DEFAULT"
_Z14spmm_rowGatherPKfS0_S0_Pfiii:
.text._Z14spmm_rowGatherPKfS0_S0_Pfiii:
[----:B------:R-:W-:Y:S01]  /*0000*/  LDC R1, c[0x0][0x37c] ;  /* 0x0000df00ff017b82 */ /* 0x000fe20000000800 */
[----:B------:R-:W0:Y:S07]  /*0010*/  S2R R0, SR_TID.X ;  /* 0x0000000000007919 */ /* 0x000e2e0000002100 */
[----:B------:R-:W1:Y:S01]  /*0020*/  S2UR UR4, SR_CTAID.X ;  /* 0x00000000000479c3 */ /* 0x000e620000002500 */
[----:B------:R-:W2:Y:S01]  /*0030*/  LDCU UR5, c[0x0][0x3a8] ;  /* 0x00007500ff0577ac */ /* 0x000ea20008000800 */
[----:B-1----:R-:W-:Y:S01]  /*0040*/  USHF.L.U32 UR4, UR4, 0x2, URZ ;  /* 0x0000000204047899 */ /* 0x002fe200080006ff */
[----:B0-----:R-:W-:-:S05]  /*0050*/  SHF.R.U32.HI R8, RZ, 0x5, R0 ;  /* 0x00000005ff087819 */ /* 0x001fca0000011600 */
[----:B------:R-:W-:-:S04]  /*0060*/  LOP3.LUT R8, R8, UR4, RZ, 0xfc, !PT ;  /* 0x0000000408087c12 */ /* 0x000fc8000f8efcff */
[----:B--2---:R-:W-:-:S13]  /*0070*/  ISETP.GE.AND P0, PT, R8, UR5, PT ;  /* 0x0000000508007c0c */ /* 0x004fda000bf06270 */
[----:B------:R-:W-:Y:S05]  /*0080*/  @P0 EXIT ;  /* 0x000000000000094d */ /* 0x000fea0003800000 */
[----:B------:R-:W0:Y:S01]  /*0090*/  LDCU UR4, c[0x0][0x3a4] ;  /* 0x00007480ff0477ac */ /* 0x000e220008000800 */
[----:B------:R-:W-:Y:S01]  /*00a0*/  LOP3.LUT R11, R0, 0x1f, RZ, 0xc0, !PT ;  /* 0x0000001f000b7812 */ /* 0x000fe200078ec0ff */
[----:B------:R-:W-:Y:S01]  /*00b0*/  IMAD.MOV.U32 R10, RZ, RZ, RZ ;  /* 0x000000ffff0a7224 */ /* 0x000fe200078e00ff */
[----:B------:R-:W1:Y:S01]  /*00c0*/  LDCU.64 UR8, c[0x0][0x388] ;  /* 0x00007100ff0877ac */ /* 0x000e620008000a00 */
[----:B------:R-:W2:Y:S01]  /*00d0*/  LDCU.64 UR6, c[0x0][0x358] ;  /* 0x00006b00ff0677ac */ /* 0x000ea20008000a00 */
[----:B0-----:R-:W-:Y:S01]  /*00e0*/  IMAD.WIDE R4, R8, UR4, RZ ;  /* 0x0000000408047c25 */ /* 0x001fe2000f8e02ff */
[----:B------:R-:W-:Y:S02]  /*00f0*/  ISETP.GE.AND P0, PT, R11, UR4, PT ;  /* 0x000000040b007c0c */ /* 0x000fe4000bf06270 */
[----:B-1----:R-:W-:-:S04]  /*0100*/  LEA R2, P1, R4, UR8, 0x2 ;  /* 0x0000000804027c11 */ /* 0x002fc8000f8210ff */
[----:B------:R-:W-:-:S07]  /*0110*/  LEA.HI.X R3, R4, UR9, R5, 0x2, P1 ;  /* 0x0000000904037c11 */ /* 0x000fce00088f1405 */
[----:B------:R-:W-:-:S05]  /*0120*/  @!P0 IMAD.WIDE.U32 R4, R11, 0x4, R2 ;  /* 0x000000040b048825 */ /* 0x000fca00078e0002 */
[----:B--2---:R0:W5:Y:S01]  /*0130*/  @!P0 LDG.E.CONSTANT R10, desc[UR6][R4.64] ;  /* 0x00000006040a8981 */ /* 0x004162000c1e9900 */
[----:B------:R-:W-:Y:S01]  /*0140*/  UIADD3 UR4, UPT, UPT, UR4, 0x1f, URZ ;  /* 0x0000001f04047890 */ /* 0x000fe2000fffe0ff */
[----:B------:R-:W-:Y:S01]  /*0150*/  LOP3.LUT R0, R0, 0x60, RZ, 0xc0, !PT ;  /* 0x0000006000007812 */ /* 0x000fe200078ec0ff */
[----:B------:R-:W1:Y:S02]  /*0160*/  S2R R7, SR_CTAID.Y ;  /* 0x0000000000077919 */ /* 0x000e640000002600 */
[----:B------:R-:W-:Y:S01]  /*0170*/  USHF.R.S32.HI UR4, URZ, 0x5, UR4 ;  /* 0x00000005ff047899 */ /* 0x000fe20008011404 */
[----:B------:R-:W-:-:S03]  /*0180*/  SHF.R.S32.HI R9, RZ, 0x1f, R8 ;  /* 0x0000001fff097819 */ /* 0x000fc60000011408 */
[----:B------:R-:W-:Y:S01]  /*0190*/  UISETP.GE.AND UP0, UPT, UR4, 0x1, UPT ;  /* 0x000000010400788c */ /* 0x000fe2000bf06270 */
[----:B-1----:R-:W-:Y:S02]  /*01a0*/  IMAD R12, R7, 0x80, R0 ;  /* 0x00000080070c7824 */ /* 0x002fe400078e0200 */
[----:B------:R-:W-:Y:S02]  /*01b0*/  IMAD.MOV.U32 R0, RZ, RZ, RZ ;  /* 0x000000ffff007224 */ /* 0x000fe400078e00ff */
[----:B------:R-:W-:-:S04]  /*01c0*/  IMAD.IADD R12, R11, 0x1, R12 ;  /* 0x000000010b0c7824 */ /* 0x000fc800078e020c */
[----:B0-----:R-:W-:Y:S05]  /*01d0*/  BRA.U !UP0, `(.L_x_15) ;  /* 0x0000000108a47547 */ /* 0x001fea000b800000 */
[----:B------:R-:W-:Y:S01]  /*01e0*/  LOP3.LUT R13, R11, 0x20, RZ, 0xfc, !PT ;  /* 0x000000200b0d7812 */ /* 0x000fe200078efcff */
[----:B------:R-:W-:Y:S02]  /*01f0*/  IMAD.MOV.U32 R0, RZ, RZ, RZ ;  /* 0x000000ffff007224 */ /* 0x000fe400078e00ff */
[----:B------:R-:W-:-:S07]  /*0200*/  IMAD.MOV.U32 R14, RZ, RZ, RZ ;  /* 0x000000ffff0e7224 */ /* 0x000fce00078e00ff */
.L_x_18:
[----:B------:R-:W0:Y:S01]  /*0210*/  LDCU UR5, c[0x0][0x3a4] ;  /* 0x00007480ff0577ac */ /* 0x000e220008000800 */
[----:B------:R-:W-:Y:S02]  /*0220*/  IMAD R4, R14, 0x20, R13 ;  /* 0x000000200e047824 */ /* 0x000fe400078e020d */
[----:B------:R-:W-:Y:S02]  /*0230*/  HFMA2 R15, -RZ, RZ, 0, 0 ;  /* 0x00000000ff0f7431 */ /* 0x000fe400000001ff */
[----:B------:R-:W-:Y:S01]  /*0240*/  IMAD.MOV.U32 R16, RZ, RZ, R14 ;  /* 0x000000ffff107224 */ /* 0x000fe200078e000e */
[----:B0-----:R-:W-:-:S13]  /*0250*/  ISETP.GE.AND P0, PT, R4, UR5, PT ;  /* 0x0000000504007c0c */ /* 0x001fda000bf06270 */
[----:B------:R-:W-:-:S04]  /*0260*/  @!P0 IMAD R5, R16, 0x20, R11 ;  /* 0x0000002010058824 */ /* 0x000fc800078e020b */
[----:B------:R-:W-:-:S05]  /*0270*/  @!P0 IMAD.WIDE.U32 R4, R5, 0x4, R2 ;  /* 0x0000000405048825 */ /* 0x000fca00078e0002 */
[----:B-----5:R0:W5:Y:S01]  /*0280*/  @!P0 LDG.E.CONSTANT R15, desc[UR6][R4.64+0x80] ;  /* 0x00008006040f8981 */ /* 0x020162000c1e9900 */
[----:B------:R-:W-:Y:S01]  /*0290*/  FSETP.NEU.AND P0, PT, R10, RZ, PT ;  /* 0x000000ff0a00720b */ /* 0x000fe20003f0d000 */
[----:B------:R-:W-:-:S12]  /*02a0*/  VIADD R14, R14, 0x1 ;  /* 0x000000010e0e7836 */ /* 0x000fd80000000000 */
[----:B------:R-:W-:Y:S02]  /*02b0*/  VOTE.ANY R17, PT, P0 ;  /* 0x0000000000117806 */ /* 0x000fe400000e0100 */
[----:B------:R-:W-:Y:S02]  /*02c0*/  ISETP.NE.AND P0, PT, R14, UR4, PT ;  /* 0x000000040e007c0c */ /* 0x000fe4000bf05270 */
[----:B------:R-:W-:-:S13]  /*02d0*/  ISETP.NE.AND P1, PT, R17, RZ, PT ;  /* 0x000000ff1100720c */ /* 0x000fda0003f25270 */
[----:B0-----:R-:W-:Y:S05]  /*02e0*/  @!P1 BRA `(.L_x_16) ;  /* 0x0000000000589947 */ /* 0x001fea0003800000 */
[----:B------:R-:W0:Y:S02]  /*02f0*/  LDCU UR5, c[0x0][0x3a0] ;  /* 0x00007400ff0577ac */ /* 0x000e240008000800 */
[----:B0-----:R-:W-:-:S13]  /*0300*/  ISETP.GE.AND P1, PT, R12, UR5, PT ;  /* 0x000000050c007c0c */ /* 0x001fda000bf26270 */
.L_x_17:
[----:B------:R-:W0:Y:S01]  /*0310*/  BREV R18, R17 ;  /* 0x0000001100127301 */ /* 0x000e220000000000 */
[----:B------:R-:W1:Y:S01]  /*0320*/  @!P1 LDC R23, c[0x0][0x3a0] ;  /* 0x0000e800ff179b82 */ /* 0x000e620000000800 */
[----:B------:R-:W-:Y:S02]  /*0330*/  @!P1 IMAD.MOV.U32 R6, RZ, RZ, R12 ;  /* 0x000000ffff069224 */ /* 0x000fe400078e000c */
[----:B------:R-:W-:-:S05]  /*0340*/  @!P1 IMAD.MOV.U32 R7, RZ, RZ, RZ ;  /* 0x000000ffff079224 */ /* 0x000fca00078e00ff */
[----:B------:R-:W2:Y:S01]  /*0350*/  @!P1 LDC.64 R4, c[0x0][0x380] ;  /* 0x0000e000ff049b82 */ /* 0x000ea20000000a00 */
[----:B0-----:R-:W0:Y:S02]  /*0360*/  FLO.U32.SH R21, R18 ;  /* 0x0000001200157300 */ /* 0x001e2400000e0400 */
[----:B0-----:R-:W-:-:S04]  /*0370*/  @!P1 IMAD R19, R16, 0x20, R21 ;  /* 0x0000002010139824 */ /* 0x001fc800078e0215 */
[----:B-1----:R-:W-:Y:S01]  /*0380*/  @!P1 IMAD.WIDE.U32 R6, R19, R23, R6 ;  /* 0x0000001713069225 */ /* 0x002fe200078e0006 */
[----:B------:R-:W-:Y:S02]  /*0390*/  @!P1 SHF.R.S32.HI R20, RZ, 0x1f, R19 ;  /* 0x0000001fff149819 */ /* 0x000fe40000011413 */
[----:B--2---:R-:W-:-:S03]  /*03a0*/  @!P1 LEA R4, P2, R6, R4, 0x2 ;  /* 0x0000000406049211 */ /* 0x004fc600078410ff */
[----:B------:R-:W-:-:S04]  /*03b0*/  @!P1 IMAD R19, R20, R23, RZ ;  /* 0x0000001714139224 */ /* 0x000fc800078e02ff */
[----:B------:R-:W-:-:S05]  /*03c0*/  @!P1 IMAD.IADD R7, R7, 0x1, R19 ;  /* 0x0000000107079824 */ /* 0x000fca00078e0213 */
[----:B------:R-:W-:-:S06]  /*03d0*/  @!P1 LEA.HI.X R5, R6, R5, R7, 0x2, P2 ;  /* 0x0000000506059211 */ /* 0x000fcc00010f1407 */
[----:B------:R-:W2:Y:S01]  /*03e0*/  @!P1 LDG.E.CONSTANT R5, desc[UR6][R4.64] ;  /* 0x0000000604059981 */ /* 0x000ea2000c1e9900 */
[----:B------:R-:W-:-:S03]  /*03f0*/  IADD3 R6, PT, PT, R17, -0x1, RZ ;  /* 0xffffffff11067810 */ /* 0x000fc60007ffe0ff */
[----:B------:R-:W2:Y:S01]  /*0400*/  SHFL.IDX PT, R21, R10, R21, 0x1f ;  /* 0x00001f150a157589 */ /* 0x000ea200000e0000 */
[----:B------:R-:W-:-:S04]  /*0410*/  LOP3.LUT R17, R6, R17, RZ, 0xc0, !PT ;  /* 0x0000001106117212 */ /* 0x000fc800078ec0ff */
[----:B------:R-:W-:Y:S01]  /*0420*/  ISETP.NE.AND P2, PT, R17, RZ, PT ;  /* 0x000000ff1100720c */ /* 0x000fe20003f45270 */
[----:B--2---:R-:W-:-:S12]  /*0430*/  @!P1 FFMA R0, R21, R5, R0 ;  /* 0x0000000515009223 */ /* 0x004fd80000000000 */
[----:B------:R-:W-:Y:S05]  /*0440*/  @P2 BRA `(.L_x_17) ;  /* 0xfffffffc00b02947 */ /* 0x000fea000383ffff */
.L_x_16:
[----:B-----5:R-:W-:Y:S01]  /*0450*/  IMAD.MOV.U32 R10, RZ, RZ, R15 ;  /* 0x000000ffff0a7224 */ /* 0x020fe200078e000f */
[----:B------:R-:W-:Y:S06]  /*0460*/  @P0 BRA `(.L_x_18) ;  /* 0xfffffffc00680947 */ /* 0x000fec000383ffff */
.L_x_15:
[----:B------:R-:W0:Y:S02]  /*0470*/  LDCU UR4, c[0x0][0x3a0] ;  /* 0x00007400ff0477ac */ /* 0x000e240008000800 */
[----:B0-----:R-:W-:-:S13]  /*0480*/  ISETP.GE.AND P0, PT, R12, UR4, PT ;  /* 0x000000040c007c0c */ /* 0x001fda000bf06270 */
[----:B------:R-:W-:Y:S05]  /*0490*/  @P0 EXIT ;  /* 0x000000000000094d */ /* 0x000fea0003800000 */
[----:B------:R-:W0:Y:S01]  /*04a0*/  LDCU.128 UR8, c[0x0][0x390] ;  /* 0x00007200ff0877ac */ /* 0x000e220008000c00 */
[----:B------:R-:W-:Y:S02]  /*04b0*/  IMAD.MOV.U32 R13, RZ, RZ, RZ ;  /* 0x000000ffff0d7224 */ /* 0x000fe400078e00ff */
[----:B------:R-:W-:-:S04]  /*04c0*/  IMAD.WIDE.U32 R2, R8, UR4, R12 ;  /* 0x0000000408027c25 */ /* 0x000fc8000f8e000c */
[----:B------:R-:W-:Y:S02]  /*04d0*/  IMAD R5, R9, UR4, R3 ;  /* 0x0000000409057c24 */ /* 0x000fe4000f8e0203 */
[----:B------:R-:W-:-:S03]  /*04e0*/  IMAD.SHL.U32 R4, R2, 0x4, RZ ;  /* 0x0000000402047824 */ /* 0x000fc600078e00ff */
[----:B------:R-:W-:Y:S02]  /*04f0*/  SHF.L.U64.HI R5, R2, 0x2, R5 ;  /* 0x0000000202057819 */ /* 0x000fe40000010205 */
[----:B0-----:R-:W-:-:S04]  /*0500*/  IADD3 R2, P0, PT, R4, UR8, RZ ;  /* 0x0000000804027c10 */ /* 0x001fc8000ff1e0ff */
[----:B------:R-:W-:-:S06]  /*0510*/  IADD3.X R3, PT, PT, R5, UR9, RZ, P0, !PT ;  /* 0x0000000905037c10 */ /* 0x000fcc00087fe4ff */
[----:B------:R-:W2:Y:S01]  /*0520*/  LDG.E.CONSTANT R3, desc[UR6][R2.64] ;  /* 0x0000000602037981 */ /* 0x000ea2000c1e9900 */
[----:B------:R-:W-:-:S04]  /*0530*/  IADD3 R4, P0, PT, R4, UR10, RZ ;  /* 0x0000000a04047c10 */ /* 0x000fc8000ff1e0ff */
[----:B------:R-:W-:Y:S01]  /*0540*/  IADD3.X R5, PT, PT, R5, UR11, RZ, P0, !PT ;  /* 0x0000000b05057c10 */ /* 0x000fe200087fe4ff */
[----:B--2---:R-:W-:-:S05]  /*0550*/  FADD R7, R3, R0 ;  /* 0x0000000003077221 */ /* 0x004fca0000000000 */
[----:B------:R-:W-:Y:S01]  /*0560*/  STG.E desc[UR6][R4.64], R7 ;  /* 0x0000000704007986 */ /* 0x000fe2000c101906 */
[----:B------:R-:W-:Y:S05]  /*0570*/  EXIT ;  /* 0x000000000000794d */ /* 0x000fea0003800000 */
.L_x_19:
        /* <DEDUP_REMOVED lines=16> */
.L_x_21:


//--------------------- .nv.shared._Z17spmm_rowGather_tcPKfS0_S0_Pfiii --------------------------
	.section	.nv.shared._Z17spmm_rowGather_tcPKfS0_S0_Pfiii,"aw",@nobits
	.sectionflags	@""
	.align	16
	.zero		1024


//--------------------- .nv.shared.reserved.0     --------------------------
	.section	.nv.shared.reserved.0,"aw",@nobits
	.weak		__nv_reservedSMEM_offset_0_alias
	.size		__nv_reservedSMEM_offset_0_alias, 0, 64
	.other		__nv_reservedSMEM_offset_0_alias,@"STO_CUDA_RESERVED_SHARED STV_DEFAULT"
__nv_reservedSMEM_offset_0_alias:
	.zero		0
	.zero		64


//--------------------- .nv.shared._Z14spmm_rowGatherPKfS0_S0_Pfiii --------------------------
	.section	.nv.shared._Z14spmm_rowGatherPKfS0_S0_Pfiii,"aw",@nobits
	.sectionflags	@""
	.align	16
	.zero		1024


//--------------------- .nv.constant0._Z17spmm_rowGather_tcPKfS0_S0_Pfiii --------------------------
	.section	.nv.constant0._Z17spmm_rowGather_tcPKfS0_S0_Pfiii,"a",@progbits
	.sectionflags	@""
	.align	4
.nv.constant0._Z17spmm_rowGather_tcPKfS0_S0_Pfiii:
	.zero		940


//--------------------- .nv.constant0._Z14spmm_rowGatherPKfS0_S0_Pfiii --------------------------
	.section	.nv.constant0._Z14spmm_rowGatherPKfS0_S0_Pfiii,"a",@progbits
	.sectionflags	@""
	.align	4
.nv.constant0._Z14spmm_rowGatherPKfS0_S0_Pfiii:
	.zero		940


//--------------------- SYMBOLS --------------------------

	.type		.nv.reservedSmem.offset0,@object
	.size		.nv.reservedSmem.offset0,0x4
	.type		.nv.reservedSmem.cap,@object
	.size		.nv.reservedSmem.cap,0x4
